//
// Generated by NVIDIA NVVM Compiler
//
// Compiler Build ID: CL-36424714
// Cuda compilation tools, release 13.0, V13.0.88
// Based on NVVM 20.0.0
//

.version 9.0
.target sm_100
.address_size 64

	// .globl	_Z27fusedmm_spmm_trusted_kerneliiiiPKlS0_PKfS2_Pf

.visible .entry _Z27fusedmm_spmm_trusted_kerneliiiiPKlS0_PKfS2_Pf(
	.param .u32 _Z27fusedmm_spmm_trusted_kerneliiiiPKlS0_PKfS2_Pf_param_0,
	.param .u32 _Z27fusedmm_spmm_trusted_kerneliiiiPKlS0_PKfS2_Pf_param_1,
	.param .u32 _Z27fusedmm_spmm_trusted_kerneliiiiPKlS0_PKfS2_Pf_param_2,
	.param .u32 _Z27fusedmm_spmm_trusted_kerneliiiiPKlS0_PKfS2_Pf_param_3,
	.param .u64 .ptr .align 1 _Z27fusedmm_spmm_trusted_kerneliiiiPKlS0_PKfS2_Pf_param_4,
	.param .u64 .ptr .align 1 _Z27fusedmm_spmm_trusted_kerneliiiiPKlS0_PKfS2_Pf_param_5,
	.param .u64 .ptr .align 1 _Z27fusedmm_spmm_trusted_kerneliiiiPKlS0_PKfS2_Pf_param_6,
	.param .u64 .ptr .align 1 _Z27fusedmm_spmm_trusted_kerneliiiiPKlS0_PKfS2_Pf_param_7,
	.param .u64 .ptr .align 1 _Z27fusedmm_spmm_trusted_kerneliiiiPKlS0_PKfS2_Pf_param_8
)
{
	.reg .pred 	%p<37>;
	.reg .b32 	%r<159>;
	.reg .b32 	%f<157>;
	.reg .b64 	%rd<113>;

	ld.param.u32 	%r66, [_Z27fusedmm_spmm_trusted_kerneliiiiPKlS0_PKfS2_Pf_param_0];
	ld.param.u32 	%r65, [_Z27fusedmm_spmm_trusted_kerneliiiiPKlS0_PKfS2_Pf_param_2];
	ld.param.u64 	%rd17, [_Z27fusedmm_spmm_trusted_kerneliiiiPKlS0_PKfS2_Pf_param_4];
	ld.param.u64 	%rd16, [_Z27fusedmm_spmm_trusted_kerneliiiiPKlS0_PKfS2_Pf_param_5];
	ld.param.u64 	%rd18, [_Z27fusedmm_spmm_trusted_kerneliiiiPKlS0_PKfS2_Pf_param_6];
	ld.param.u64 	%rd19, [_Z27fusedmm_spmm_trusted_kerneliiiiPKlS0_PKfS2_Pf_param_7];
	ld.param.u64 	%rd20, [_Z27fusedmm_spmm_trusted_kerneliiiiPKlS0_PKfS2_Pf_param_8];
	cvta.to.global.u64 	%rd1, %rd19;
	cvta.to.global.u64 	%rd2, %rd18;
	cvta.to.global.u64 	%rd3, %rd17;
	cvta.to.global.u64 	%rd4, %rd20;
	mov.u32 	%r67, %ntid.y;
	mov.u32 	%r68, %ctaid.x;
	mov.u32 	%r69, %tid.y;
	mad.lo.s32 	%r1, %r67, %r68, %r69;
	setp.ge.s32 	%p1, %r1, %r66;
	@%p1 bra 	$L__BB0_59;
	cvta.to.global.u64 	%rd21, %rd16;
	mov.u32 	%r70, %ctaid.y;
	shl.b32 	%r71, %r70, 5;
	mov.u32 	%r72, %tid.x;
	add.s32 	%r2, %r71, %r72;
	mul.wide.s32 	%rd22, %r1, 8;
	add.s64 	%rd23, %rd21, %rd22;
	ld.global.u32 	%r146, [%rd23];
	ld.global.u32 	%r4, [%rd23+8];
	mov.u32 	%r73, %nctaid.y;
	add.s32 	%r74, %r73, -1;
	setp.eq.s32 	%p2, %r70, %r74;
	@%p2 bra 	$L__BB0_15;
	setp.ge.s32 	%p3, %r146, %r4;
	mov.f32 	%f137, 0f00000000;
	@%p3 bra 	$L__BB0_14;
	sub.s32 	%r5, %r4, %r146;
	and.b32  	%r6, %r5, 7;
	sub.s32 	%r75, %r146, %r4;
	setp.gt.u32 	%p4, %r75, -8;
	mov.f32 	%f137, 0f00000000;
	@%p4 bra 	$L__BB0_6;
	and.b32  	%r76, %r5, -8;
	neg.s32 	%r130, %r76;
	add.s64 	%rd5, %rd3, 32;
	add.s64 	%rd6, %rd2, 16;
	mov.f32 	%f137, 0f00000000;
$L__BB0_5:
	.pragma "nounroll";
	mul.wide.s32 	%rd24, %r146, 8;
	add.s64 	%rd25, %rd5, %rd24;
	mul.wide.s32 	%rd26, %r146, 4;
	add.s64 	%rd27, %rd6, %rd26;
	ld.global.u32 	%r77, [%rd25+-32];
	mad.lo.s32 	%r78, %r65, %r77, %r2;
	ld.global.f32 	%f65, [%rd27+-16];
	mul.wide.s32 	%rd28, %r78, 4;
	add.s64 	%rd29, %rd1, %rd28;
	ld.global.f32 	%f66, [%rd29];
	fma.rn.f32 	%f67, %f65, %f66, %f137;
	ld.global.u32 	%r79, [%rd25+-24];
	mad.lo.s32 	%r80, %r65, %r79, %r2;
	ld.global.f32 	%f68, [%rd27+-12];
	mul.wide.s32 	%rd30, %r80, 4;
	add.s64 	%rd31, %rd1, %rd30;
	ld.global.f32 	%f69, [%rd31];
	fma.rn.f32 	%f70, %f68, %f69, %f67;
	ld.global.u32 	%r81, [%rd25+-16];
	mad.lo.s32 	%r82, %r65, %r81, %r2;
	ld.global.f32 	%f71, [%rd27+-8];
	mul.wide.s32 	%rd32, %r82, 4;
	add.s64 	%rd33, %rd1, %rd32;
	ld.global.f32 	%f72, [%rd33];
	fma.rn.f32 	%f73, %f71, %f72, %f70;
	ld.global.u32 	%r83, [%rd25+-8];
	mad.lo.s32 	%r84, %r65, %r83, %r2;
	ld.global.f32 	%f74, [%rd27+-4];
	mul.wide.s32 	%rd34, %r84, 4;
	add.s64 	%rd35, %rd1, %rd34;
	ld.global.f32 	%f75, [%rd35];
	fma.rn.f32 	%f76, %f74, %f75, %f73;
	ld.global.u32 	%r85, [%rd25];
	mad.lo.s32 	%r86, %r65, %r85, %r2;
	ld.global.f32 	%f77, [%rd27];
	mul.wide.s32 	%rd36, %r86, 4;
	add.s64 	%rd37, %rd1, %rd36;
	ld.global.f32 	%f78, [%rd37];
	fma.rn.f32 	%f79, %f77, %f78, %f76;
	ld.global.u32 	%r87, [%rd25+8];
	mad.lo.s32 	%r88, %r65, %r87, %r2;
	ld.global.f32 	%f80, [%rd27+4];
	mul.wide.s32 	%rd38, %r88, 4;
	add.s64 	%rd39, %rd1, %rd38;
	ld.global.f32 	%f81, [%rd39];
	fma.rn.f32 	%f82, %f80, %f81, %f79;
	ld.global.u32 	%r89, [%rd25+16];
	mad.lo.s32 	%r90, %r65, %r89, %r2;
	ld.global.f32 	%f83, [%rd27+8];
	mul.wide.s32 	%rd40, %r90, 4;
	add.s64 	%rd41, %rd1, %rd40;
	ld.global.f32 	%f84, [%rd41];
	fma.rn.f32 	%f85, %f83, %f84, %f82;
	ld.global.u32 	%r91, [%rd25+24];
	mad.lo.s32 	%r92, %r65, %r91, %r2;
	ld.global.f32 	%f86, [%rd27+12];
	mul.wide.s32 	%rd42, %r92, 4;
	add.s64 	%rd43, %rd1, %rd42;
	ld.global.f32 	%f87, [%rd43];
	fma.rn.f32 	%f137, %f86, %f87, %f85;
	add.s32 	%r146, %r146, 8;
	add.s32 	%r130, %r130, 8;
	setp.ne.s32 	%p5, %r130, 0;
	@%p5 bra 	$L__BB0_5;
$L__BB0_6:
	setp.eq.s32 	%p6, %r6, 0;
	@%p6 bra 	$L__BB0_14;
	and.b32  	%r16, %r5, 3;
	setp.lt.u32 	%p7, %r6, 4;
	@%p7 bra 	$L__BB0_9;
	mul.wide.s32 	%rd44, %r146, 8;
	add.s64 	%rd45, %rd3, %rd44;
	ld.global.u32 	%r93, [%rd45];
	mad.lo.s32 	%r94, %r65, %r93, %r2;
	mul.wide.s32 	%rd46, %r146, 4;
	add.s64 	%rd47, %rd2, %rd46;
	ld.global.f32 	%f89, [%rd47];
	mul.wide.s32 	%rd48, %r94, 4;
	add.s64 	%rd49, %rd1, %rd48;
	ld.global.f32 	%f90, [%rd49];
	fma.rn.f32 	%f91, %f89, %f90, %f137;
	ld.global.u32 	%r95, [%rd45+8];
	mad.lo.s32 	%r96, %r65, %r95, %r2;
	ld.global.f32 	%f92, [%rd47+4];
	mul.wide.s32 	%rd50, %r96, 4;
	add.s64 	%rd51, %rd1, %rd50;
	ld.global.f32 	%f93, [%rd51];
	fma.rn.f32 	%f94, %f92, %f93, %f91;
	ld.global.u32 	%r97, [%rd45+16];
	mad.lo.s32 	%r98, %r65, %r97, %r2;
	ld.global.f32 	%f95, [%rd47+8];
	mul.wide.s32 	%rd52, %r98, 4;
	add.s64 	%rd53, %rd1, %rd52;
	ld.global.f32 	%f96, [%rd53];
	fma.rn.f32 	%f97, %f95, %f96, %f94;
	ld.global.u32 	%r99, [%rd45+24];
	mad.lo.s32 	%r100, %r65, %r99, %r2;
	ld.global.f32 	%f98, [%rd47+12];
	mul.wide.s32 	%rd54, %r100, 4;
	add.s64 	%rd55, %rd1, %rd54;
	ld.global.f32 	%f99, [%rd55];
	fma.rn.f32 	%f137, %f98, %f99, %f97;
	add.s32 	%r146, %r146, 4;
$L__BB0_9:
	setp.eq.s32 	%p8, %r16, 0;
	@%p8 bra 	$L__BB0_14;
	setp.eq.s32 	%p9, %r16, 1;
	@%p9 bra 	$L__BB0_12;
	mul.wide.s32 	%rd56, %r146, 8;
	add.s64 	%rd57, %rd3, %rd56;
	ld.global.u32 	%r101, [%rd57];
	mad.lo.s32 	%r102, %r65, %r101, %r2;
	mul.wide.s32 	%rd58, %r146, 4;
	add.s64 	%rd59, %rd2, %rd58;
	ld.global.f32 	%f101, [%rd59];
	mul.wide.s32 	%rd60, %r102, 4;
	add.s64 	%rd61, %rd1, %rd60;
	ld.global.f32 	%f102, [%rd61];
	fma.rn.f32 	%f103, %f101, %f102, %f137;
	ld.global.u32 	%r103, [%rd57+8];
	mad.lo.s32 	%r104, %r65, %r103, %r2;
	ld.global.f32 	%f104, [%rd59+4];
	mul.wide.s32 	%rd62, %r104, 4;
	add.s64 	%rd63, %rd1, %rd62;
	ld.global.f32 	%f105, [%rd63];
	fma.rn.f32 	%f137, %f104, %f105, %f103;
	add.s32 	%r146, %r146, 2;
$L__BB0_12:
	and.b32  	%r105, %r5, 1;
	setp.eq.b32 	%p10, %r105, 1;
	not.pred 	%p11, %p10;
	@%p11 bra 	$L__BB0_14;
	mul.wide.s32 	%rd64, %r146, 8;
	add.s64 	%rd65, %rd3, %rd64;
	ld.global.u32 	%r106, [%rd65];
	mad.lo.s32 	%r107, %r65, %r106, %r2;
	mul.wide.s32 	%rd66, %r146, 4;
	add.s64 	%rd67, %rd2, %rd66;
	ld.global.f32 	%f106, [%rd67];
	mul.wide.s32 	%rd68, %r107, 4;
	add.s64 	%rd69, %rd1, %rd68;
	ld.global.f32 	%f107, [%rd69];
	fma.rn.f32 	%f137, %f106, %f107, %f137;
$L__BB0_14:
	mad.lo.s32 	%r108, %r65, %r1, %r2;
	mul.wide.s32 	%rd70, %r108, 4;
	add.s64 	%rd71, %rd4, %rd70;
	st.global.f32 	[%rd71], %f137;
	bra.uni 	$L__BB0_59;
$L__BB0_15:
	setp.ge.s32 	%p12, %r146, %r4;
	mov.f32 	%f156, 0f00000000;
	@%p12 bra 	$L__BB0_57;
	sub.s32 	%r8, %r4, %r146;
	and.b32  	%r9, %r8, 7;
	sub.s32 	%r110, %r146, %r4;
	setp.gt.u32 	%p13, %r110, -8;
	mov.b32 	%r138, 0;
	mov.f32 	%f156, 0f00000000;
	@%p13 bra 	$L__BB0_35;
	and.b32  	%r112, %r8, -8;
	neg.s32 	%r135, %r112;
	add.s64 	%rd7, %rd3, 32;
	add.s64 	%rd8, %rd2, 16;
	mov.b32 	%r138, 0;
	mov.f32 	%f156, 0f00000000;
$L__BB0_18:
	.pragma "nounroll";
	setp.ge.s32 	%p14, %r2, %r65;
	mul.wide.s32 	%rd72, %r146, 8;
	add.s64 	%rd9, %rd7, %rd72;
	mul.wide.s32 	%rd10, %r146, 4;
	@%p14 bra 	$L__BB0_20;
	ld.global.u32 	%r113, [%rd9+-32];
	mad.lo.s32 	%r138, %r65, %r113, %r2;
$L__BB0_20:
	add.s64 	%rd11, %rd8, %rd10;
	ld.global.f32 	%f112, [%rd11+-16];
	mul.wide.s32 	%rd73, %r138, 4;
	add.s64 	%rd74, %rd1, %rd73;
	ld.global.f32 	%f140, [%rd74];
	fma.rn.f32 	%f15, %f112, %f140, %f156;
	@%p14 bra 	$L__BB0_22;
	ld.global.u32 	%r114, [%rd9+-24];
	mad.lo.s32 	%r138, %r65, %r114, %r2;
	mul.wide.s32 	%rd75, %r138, 4;
	add.s64 	%rd76, %rd1, %rd75;
	ld.global.f32 	%f140, [%rd76];
$L__BB0_22:
	ld.global.f32 	%f113, [%rd11+-12];
	fma.rn.f32 	%f18, %f113, %f140, %f15;
	@%p14 bra 	$L__BB0_24;
	ld.global.u32 	%r115, [%rd9+-16];
	mad.lo.s32 	%r138, %r65, %r115, %r2;
	mul.wide.s32 	%rd77, %r138, 4;
	add.s64 	%rd78, %rd1, %rd77;
	ld.global.f32 	%f140, [%rd78];
$L__BB0_24:
	ld.global.f32 	%f114, [%rd11+-8];
	fma.rn.f32 	%f21, %f114, %f140, %f18;
	@%p14 bra 	$L__BB0_26;
	ld.global.u32 	%r116, [%rd9+-8];
	mad.lo.s32 	%r138, %r65, %r116, %r2;
	mul.wide.s32 	%rd79, %r138, 4;
	add.s64 	%rd80, %rd1, %rd79;
	ld.global.f32 	%f140, [%rd80];
$L__BB0_26:
	ld.global.f32 	%f115, [%rd11+-4];
	fma.rn.f32 	%f24, %f115, %f140, %f21;
	@%p14 bra 	$L__BB0_28;
	ld.global.u32 	%r117, [%rd9];
	mad.lo.s32 	%r138, %r65, %r117, %r2;
	mul.wide.s32 	%rd81, %r138, 4;
	add.s64 	%rd82, %rd1, %rd81;
	ld.global.f32 	%f140, [%rd82];
$L__BB0_28:
	ld.global.f32 	%f116, [%rd11];
	fma.rn.f32 	%f27, %f116, %f140, %f24;
	@%p14 bra 	$L__BB0_30;
	ld.global.u32 	%r118, [%rd9+8];
	mad.lo.s32 	%r138, %r65, %r118, %r2;
	mul.wide.s32 	%rd83, %r138, 4;
	add.s64 	%rd84, %rd1, %rd83;
	ld.global.f32 	%f140, [%rd84];
$L__BB0_30:
	ld.global.f32 	%f117, [%rd11+4];
	fma.rn.f32 	%f30, %f117, %f140, %f27;
	@%p14 bra 	$L__BB0_32;
	ld.global.u32 	%r119, [%rd9+16];
	mad.lo.s32 	%r138, %r65, %r119, %r2;
	mul.wide.s32 	%rd85, %r138, 4;
	add.s64 	%rd86, %rd1, %rd85;
	ld.global.f32 	%f140, [%rd86];
$L__BB0_32:
	ld.global.f32 	%f118, [%rd11+8];
	fma.rn.f32 	%f33, %f118, %f140, %f30;
	@%p14 bra 	$L__BB0_34;
	ld.global.u32 	%r120, [%rd9+24];
	mad.lo.s32 	%r138, %r65, %r120, %r2;
	mul.wide.s32 	%rd87, %r138, 4;
	add.s64 	%rd88, %rd1, %rd87;
	ld.global.f32 	%f140, [%rd88];
$L__BB0_34:
	ld.global.f32 	%f119, [%rd11+12];
	fma.rn.f32 	%f156, %f119, %f140, %f33;
	add.s32 	%r146, %r146, 8;
	add.s32 	%r135, %r135, 8;
	setp.ne.s32 	%p22, %r135, 0;
	@%p22 bra 	$L__BB0_18;
$L__BB0_35:
	setp.eq.s32 	%p23, %r9, 0;
	@%p23 bra 	$L__BB0_57;
	and.b32  	%r44, %r8, 3;
	setp.lt.u32 	%p24, %r9, 4;
	@%p24 bra 	$L__BB0_46;
	setp.ge.s32 	%p25, %r2, %r65;
	mul.wide.s32 	%rd89, %r146, 8;
	add.s64 	%rd12, %rd3, %rd89;
	@%p25 bra 	$L__BB0_39;
	ld.global.u32 	%r121, [%rd12];
	mad.lo.s32 	%r138, %r65, %r121, %r2;
$L__BB0_39:
	setp.ge.s32 	%p26, %r2, %r65;
	mul.wide.s32 	%rd90, %r146, 4;
	add.s64 	%rd13, %rd2, %rd90;
	ld.global.f32 	%f121, [%rd13];
	mul.wide.s32 	%rd91, %r138, 4;
	add.s64 	%rd92, %rd1, %rd91;
	ld.global.f32 	%f149, [%rd92];
	fma.rn.f32 	%f40, %f121, %f149, %f156;
	@%p26 bra 	$L__BB0_41;
	ld.global.u32 	%r122, [%rd12+8];
	mad.lo.s32 	%r138, %r65, %r122, %r2;
	mul.wide.s32 	%rd93, %r138, 4;
	add.s64 	%rd94, %rd1, %rd93;
	ld.global.f32 	%f149, [%rd94];
$L__BB0_41:
	setp.ge.s32 	%p27, %r2, %r65;
	ld.global.f32 	%f122, [%rd13+4];
	fma.rn.f32 	%f43, %f122, %f149, %f40;
	@%p27 bra 	$L__BB0_43;
	ld.global.u32 	%r123, [%rd12+16];
	mad.lo.s32 	%r138, %r65, %r123, %r2;
	mul.wide.s32 	%rd95, %r138, 4;
	add.s64 	%rd96, %rd1, %rd95;
	ld.global.f32 	%f149, [%rd96];
$L__BB0_43:
	setp.ge.s32 	%p28, %r2, %r65;
	ld.global.f32 	%f123, [%rd13+8];
	fma.rn.f32 	%f46, %f123, %f149, %f43;
	@%p28 bra 	$L__BB0_45;
	ld.global.u32 	%r124, [%rd12+24];
	mad.lo.s32 	%r138, %r65, %r124, %r2;
	mul.wide.s32 	%rd97, %r138, 4;
	add.s64 	%rd98, %rd1, %rd97;
	ld.global.f32 	%f149, [%rd98];
$L__BB0_45:
	ld.global.f32 	%f124, [%rd13+12];
	fma.rn.f32 	%f156, %f124, %f149, %f46;
	add.s32 	%r146, %r146, 4;
$L__BB0_46:
	setp.eq.s32 	%p29, %r44, 0;
	@%p29 bra 	$L__BB0_57;
	setp.eq.s32 	%p30, %r44, 1;
	@%p30 bra 	$L__BB0_53;
	setp.ge.s32 	%p31, %r2, %r65;
	mul.wide.s32 	%rd99, %r146, 8;
	add.s64 	%rd14, %rd3, %rd99;
	@%p31 bra 	$L__BB0_50;
	ld.global.u32 	%r125, [%rd14];
	mad.lo.s32 	%r138, %r65, %r125, %r2;
$L__BB0_50:
	setp.ge.s32 	%p32, %r2, %r65;
	mul.wide.s32 	%rd100, %r146, 4;
	add.s64 	%rd15, %rd2, %rd100;
	ld.global.f32 	%f126, [%rd15];
	mul.wide.s32 	%rd101, %r138, 4;
	add.s64 	%rd102, %rd1, %rd101;
	ld.global.f32 	%f153, [%rd102];
	fma.rn.f32 	%f53, %f126, %f153, %f156;
	@%p32 bra 	$L__BB0_52;
	ld.global.u32 	%r126, [%rd14+8];
	mad.lo.s32 	%r138, %r65, %r126, %r2;
	mul.wide.s32 	%rd103, %r138, 4;
	add.s64 	%rd104, %rd1, %rd103;
	ld.global.f32 	%f153, [%rd104];
$L__BB0_52:
	ld.global.f32 	%f127, [%rd15+4];
	fma.rn.f32 	%f156, %f127, %f153, %f53;
	add.s32 	%r146, %r146, 2;
$L__BB0_53:
	and.b32  	%r127, %r8, 1;
	setp.eq.b32 	%p33, %r127, 1;
	not.pred 	%p34, %p33;
	@%p34 bra 	$L__BB0_57;
	setp.ge.s32 	%p35, %r2, %r65;
	@%p35 bra 	$L__BB0_56;
	mul.wide.s32 	%rd105, %r146, 8;
	add.s64 	%rd106, %rd3, %rd105;
	ld.global.u32 	%r128, [%rd106];
	mad.lo.s32 	%r138, %r65, %r128, %r2;
$L__BB0_56:
	mul.wide.s32 	%rd107, %r146, 4;
	add.s64 	%rd108, %rd2, %rd107;
	ld.global.f32 	%f128, [%rd108];
	mul.wide.s32 	%rd109, %r138, 4;
	add.s64 	%rd110, %rd1, %rd109;
	ld.global.f32 	%f129, [%rd110];
	fma.rn.f32 	%f156, %f128, %f129, %f156;
$L__BB0_57:
	setp.ge.s32 	%p36, %r2, %r65;
	@%p36 bra 	$L__BB0_59;
	mad.lo.s32 	%r129, %r65, %r1, %r2;
	mul.wide.s32 	%rd111, %r129, 4;
	add.s64 	%rd112, %rd4, %rd111;
	st.global.f32 	[%rd112], %f156;
$L__BB0_59:
	ret;

}


// ===== COMPILED SASS (sm_100) =====

	.target	sm_100

	.elftype	@"ET_EXEC"


//--------------------- .note.nv.tkinfo           --------------------------
	.section	.note.nv.tkinfo,"",@"SHT_NOTE"
	.sectionflags	@"SHF_NOTE_NV_TKINFO"
	.tkinfo
        /*0018*/ 	.word	0x00000002
        /*0030*/ 	.string	""
        /*0030*/ 	.string	"ptxas"
        /*0030*/ 	.string	"Cuda compilation tools, release 13.0, V13.0.88"
        /*0030*/ 	.string	"Build cuda_13.0.r13.0/compiler.36424714_0"
        /*0030*/ 	.string	"-arch sm_100 -m 64 "



//--------------------- .note.nv.cuinfo           --------------------------
	.section	.note.nv.cuinfo,"",@"SHT_NOTE"
	.sectionflags	@"SHF_NOTE_NV_CUINFO"
        /*0018*/ 	.short	0x0002
        /*001a*/ 	.short	0x0064
        /*001c*/ 	.short	0x0082
	.zero		2


//--------------------- .nv.info                  --------------------------
	.section	.nv.info,"",@"SHT_CUDA_INFO"
	.align	4


	//----- nvinfo : EIATTR_REGCOUNT
	.align		4
        /*0000*/ 	.byte	0x04, 0x2f
        /*0002*/ 	.short	(.L_1 - .L_0)
	.align		4
.L_0:
        /*0004*/ 	.word	index@(_Z27fusedmm_spmm_trusted_kerneliiiiPKlS0_PKfS2_Pf)
        /*0008*/ 	.word	0x00000020


	//----- nvinfo : EIATTR_FRAME_SIZE
	.align		4
.L_1:
        /*000c*/ 	.byte	0x04, 0x11
        /*000e*/ 	.short	(.L_3 - .L_2)
	.align		4
.L_2:
        /*0010*/ 	.word	index@(_Z27fusedmm_spmm_trusted_kerneliiiiPKlS0_PKfS2_Pf)
        /*0014*/ 	.word	0x00000000


	//----- nvinfo : EIATTR_MIN_STACK_SIZE
	.align		4
.L_3:
        /*0018*/ 	.byte	0x04, 0x12
        /*001a*/ 	.short	(.L_5 - .L_4)
	.align		4
.L_4:
        /*001c*/ 	.word	index@(_Z27fusedmm_spmm_trusted_kerneliiiiPKlS0_PKfS2_Pf)
        /*0020*/ 	.word	0x00000000
.L_5:


//--------------------- .nv.compat                --------------------------
	.section	.nv.compat,"",@"SHT_CUDA_COMPAT_INFO"
	.align	4
        /*0000*/ 	.byte	0x02, 0x09, 0x00, 0x00, 0x02, 0x02, 0x01, 0x00, 0x02, 0x05, 0x05, 0x00, 0x03, 0x07, 0x01, 0x01
        /*0010*/ 	.byte	0x02, 0x03, 0x00, 0x00, 0x02, 0x06, 0x01, 0x00, 0x04, 0x0b, 0x08, 0x00, 0x09, 0x00, 0x00, 0x00
        /*0020*/ 	.byte	0x00, 0x00, 0x00, 0x00


//--------------------- .nv.info._Z27fusedmm_spmm_trusted_kerneliiiiPKlS0_PKfS2_Pf --------------------------
	.section	.nv.info._Z27fusedmm_spmm_trusted_kerneliiiiPKlS0_PKfS2_Pf,"",@"SHT_CUDA_INFO"
	.sectionflags	@""
	.align	4


	//----- nvinfo : EIATTR_CUDA_API_VERSION
	.align		4
        /*0000*/ 	.byte	0x04, 0x37
        /*0002*/ 	.short	(.L_7 - .L_6)
.L_6:
        /*0004*/ 	.word	0x00000082


	//----- nvinfo : EIATTR_KPARAM_INFO
	.align		4
.L_7:
        /*0008*/ 	.byte	0x04, 0x17
        /*000a*/ 	.short	(.L_9 - .L_8)
.L_8:
        /*000c*/ 	.word	0x00000000
        /*0010*/ 	.short	0x0008
        /*0012*/ 	.short	0x0030
        /*0014*/ 	.byte	0x00, 0xf5, 0x21, 0x00


	//----- nvinfo : EIATTR_KPARAM_INFO
	.align		4
.L_9:
        /*0018*/ 	.byte	0x04, 0x17
        /*001a*/ 	.short	(.L_11 - .L_10)
.L_10:
        /*001c*/ 	.word	0x00000000
        /*0020*/ 	.short	0x0007
        /*0022*/ 	.short	0x0028
        /*0024*/ 	.byte	0x00, 0xf5, 0x21, 0x00


	//----- nvinfo : EIATTR_KPARAM_INFO
	.align		4
.L_11:
        /*0028*/ 	.byte	0x04, 0x17
        /*002a*/ 	.short	(.L_13 - .L_12)
.L_12:
        /*002c*/ 	.word	0x00000000
        /*0030*/ 	.short	0x0006
        /*0032*/ 	.short	0x0020
        /*0034*/ 	.byte	0x00, 0xf5, 0x21, 0x00


	//----- nvinfo : EIATTR_KPARAM_INFO
	.align		4
.L_13:
        /*0038*/ 	.byte	0x04, 0x17
        /*003a*/ 	.short	(.L_15 - .L_14)
.L_14:
        /*003c*/ 	.word	0x00000000
        /*0040*/ 	.short	0x0005
        /*0042*/ 	.short	0x0018
        /*0044*/ 	.byte	0x00, 0xf5, 0x21, 0x00


	//----- nvinfo : EIATTR_KPARAM_INFO
	.align		4
.L_15:
        /*0048*/ 	.byte	0x04, 0x17
        /*004a*/ 	.short	(.L_17 - .L_16)
.L_16:
        /*004c*/ 	.word	0x00000000
        /*0050*/ 	.short	0x0004
        /*0052*/ 	.short	0x0010
        /*0054*/ 	.byte	0x00, 0xf5, 0x21, 0x00


	//----- nvinfo : EIATTR_KPARAM_INFO
	.align		4
.L_17:
        /*0058*/ 	.byte	0x04, 0x17
        /*005a*/ 	.short	(.L_19 - .L_18)
.L_18:
        /*005c*/ 	.word	0x00000000
        /*0060*/ 	.short	0x0003
        /*0062*/ 	.short	0x000c
        /*0064*/ 	.byte	0x00, 0xf0, 0x11, 0x00


	//----- nvinfo : EIATTR_KPARAM_INFO
	.align		4
.L_19:
        /*0068*/ 	.byte	0x04, 0x17
        /*006a*/ 	.short	(.L_21 - .L_20)
.L_20:
        /*006c*/ 	.word	0x00000000
        /*0070*/ 	.short	0x0002
        /*0072*/ 	.short	0x0008
        /*0074*/ 	.byte	0x00, 0xf0, 0x11, 0x00


	//----- nvinfo : EIATTR_KPARAM_INFO
	.align		4
.L_21:
        /*0078*/ 	.byte	0x04, 0x17
        /*007a*/ 	.short	(.L_23 - .L_22)
.L_22:
        /*007c*/ 	.word	0x00000000
        /*0080*/ 	.short	0x0001
        /*0082*/ 	.short	0x0004
        /*0084*/ 	.byte	0x00, 0xf0, 0x11, 0x00


	//----- nvinfo : EIATTR_KPARAM_INFO
	.align		4
.L_23:
        /*0088*/ 	.byte	0x04, 0x17
        /*008a*/ 	.short	(.L_25 - .L_24)
.L_24:
        /*008c*/ 	.word	0x00000000
        /*0090*/ 	.short	0x0000
        /*0092*/ 	.short	0x0000
        /*0094*/ 	.byte	0x00, 0xf0, 0x11, 0x00


	//----- nvinfo : EIATTR_SPARSE_MMA_MASK
	.align		4
.L_25:
        /*0098*/ 	.byte	0x03, 0x50
        /*009a*/ 	.short	0x0000


	//----- nvinfo : EIATTR_MAXREG_COUNT
	.align		4
        /*009c*/ 	.byte	0x03, 0x1b
        /*009e*/ 	.short	0x00ff


	//----- nvinfo : EIATTR_MERCURY_ISA_VERSION
	.align		4
        /*00a0*/ 	.byte	0x03, 0x5f
        /*00a2*/ 	.short	0x0101


	//----- nvinfo : EIATTR_VRC_CTA_INIT_COUNT
	.align		4
        /*00a4*/ 	.byte	0x02, 0x4a
	.zero		1
	.zero		1


	//----- nvinfo : EIATTR_EXIT_INSTR_OFFSETS
	.align		4
        /*00a8*/ 	.byte	0x04, 0x1c
        /*00aa*/ 	.short	(.L_27 - .L_26)


	//   ....[0]....
.L_26:
        /*00ac*/ 	.word	0x00000070


	//   ....[1]....
        /*00b0*/ 	.word	0x00000b10


	//   ....[2]....
        /*00b4*/ 	.word	0x000015e0


	//   ....[3]....
        /*00b8*/ 	.word	0x00001630


	//----- nvinfo : EIATTR_CRS_STACK_SIZE
	.align		4
.L_27:
        /*00bc*/ 	.byte	0x04, 0x1e
        /*00be*/ 	.short	(.L_29 - .L_28)
.L_28:
        /*00c0*/ 	.word	0x00000000


	//----- nvinfo : EIATTR_CBANK_PARAM_SIZE
	.align		4
.L_29:
        /*00c4*/ 	.byte	0x03, 0x19
        /*00c6*/ 	.short	0x0038


	//----- nvinfo : EIATTR_PARAM_CBANK
	.align		4
        /*00c8*/ 	.byte	0x04, 0x0a
        /*00ca*/ 	.short	(.L_31 - .L_30)
	.align		4
.L_30:
        /*00cc*/ 	.word	index@(.nv.constant0._Z27fusedmm_spmm_trusted_kerneliiiiPKlS0_PKfS2_Pf)
        /*00d0*/ 	.short	0x0380
        /*00d2*/ 	.short	0x0038


	//----- nvinfo : EIATTR_SW_WAR
	.align		4
.L_31:
        /*00d4*/ 	.byte	0x04, 0x36
        /*00d6*/ 	.short	(.L_33 - .L_32)
.L_32:
        /*00d8*/ 	.word	0x00000008
.L_33:


//--------------------- .nv.callgraph             --------------------------
	.section	.nv.callgraph,"",@"SHT_CUDA_CALLGRAPH"
	.align	4
	.sectionentsize	8
	.align		4
        /*0000*/ 	.word	0x00000000
	.align		4
        /*0004*/ 	.word	0xffffffff
	.align		4
        /*0008*/ 	.word	0x00000000
	.align		4
        /*000c*/ 	.word	0xfffffffe
	.align		4
        /*0010*/ 	.word	0x00000000
	.align		4
        /*0014*/ 	.word	0xfffffffd
	.align		4
        /*0018*/ 	.word	0x00000000
	.align		4
        /*001c*/ 	.word	0xfffffffc


//--------------------- .text._Z27fusedmm_spmm_trusted_kerneliiiiPKlS0_PKfS2_Pf --------------------------
	.section	.text._Z27fusedmm_spmm_trusted_kerneliiiiPKlS0_PKfS2_Pf,"ax",@progbits
	.align	128
        .global         _Z27fusedmm_spmm_trusted_kerneliiiiPKlS0_PKfS2_Pf
        .type           _Z27fusedmm_spmm_trusted_kerneliiiiPKlS0_PKfS2_Pf,@function
        .size           _Z27fusedmm_spmm_trusted_kerneliiiiPKlS0_PKfS2_Pf,(.L_x_18 - _Z27fusedmm_spmm_trusted_kerneliiiiPKlS0_PKfS2_Pf)
        .other          _Z27fusedmm_spmm_trusted_kerneliiiiPKlS0_PKfS2_Pf,@"STO_CUDA_ENTRY STV_DEFAULT"
_Z27fusedmm_spmm_trusted_kerneliiiiPKlS0_PKfS2_Pf:
.text._Z27fusedmm_spmm_trusted_kerneliiiiPKlS0_PKfS2_Pf:
[----:B------:R-:W-:Y:S01]  /*0000*/  LDC R1, c[0x0][0x37c] ;  /* 0x0000df00ff017b82 */ /* 0x000fe20000000800 */
[----:B------:R-:W0:Y:S01]  /*0010*/  S2R R2, SR_CTAID.X ;  /* 0x0000000000027919 */ /* 0x000e220000002500 */
[----:B------:R-:W0:Y:S01]  /*0020*/  LDCU UR4, c[0x0][0x364] ;  /* 0x00006c80ff0477ac */ /* 0x000e220008000800 */
[----:B------:R-:W0:Y:S01]  /*0030*/  S2R R3, SR_TID.Y ;  /* 0x0000000000037919 */ /* 0x000e220000002200 */
[----:B------:R-:W1:Y:S01]  /*0040*/  LDCU UR5, c[0x0][0x380] ;  /* 0x00007000ff0577ac */ /* 0x000e620008000800 */
[----:B0-----:R-:W-:-:S05]  /*0050*/  IMAD R2, R2, UR4, R3 ;  /* 0x0000000402027c24 */ /* 0x001fca000f8e0203 */
[----:B-1----:R-:W-:-:S13]  /*0060*/  ISETP.GE.AND P0, PT, R2, UR5, PT ;  /* 0x0000000502007c0c */ /* 0x002fda000bf06270 */
[----:B------:R-:W-:Y:S05]  /*0070*/  @P0 EXIT ;  /* 0x000000000000094d */ /* 0x000fea0003800000 */
[----:B------:R-:W0:Y:S01]  /*0080*/  LDC.64 R6, c[0x0][0x398] ;  /* 0x0000e600ff067b82 */ /* 0x000e220000000a00 */
[----:B------:R-:W1:Y:S01]  /*0090*/  LDCU.64 UR6, c[0x0][0x358] ;  /* 0x00006b00ff0677ac */ /* 0x000e620008000a00 */
[----:B0-----:R-:W-:-:S05]  /*00a0*/  IMAD.WIDE R6, R2, 0x8, R6 ;  /* 0x0000000802067825 */ /* 0x001fca00078e0206 */
[----:B-1----:R0:W5:Y:S04]  /*00b0*/  LDG.E R3, desc[UR6][R6.64] ;  /* 0x0000000606037981 */ /* 0x002168000c1e1900 */
[----:B------:R0:W5:Y:S01]  /*00c0*/  LDG.E R8, desc[UR6][R6.64+0x8] ;  /* 0x0000080606087981 */ /* 0x000162000c1e1900 */
[----:B------:R-:W1:Y:S01]  /*00d0*/  LDCU UR4, c[0x0][0x374] ;  /* 0x00006e80ff0477ac */ /* 0x000e620008000800 */
[----:B------:R-:W2:Y:S01]  /*00e0*/  S2R R5, SR_CTAID.Y ;  /* 0x0000000000057919 */ /* 0x000ea20000002600 */
[----:B------:R-:W3:Y:S01]  /*00f0*/  S2R R0, SR_TID.X ;  /* 0x0000000000007919 */ /* 0x000ee20000002100 */
[----:B-1----:R-:W-:-:S06]  /*0100*/  UIADD3 UR4, UPT, UPT, UR4, -0x1, URZ ;  /* 0xffffffff04047890 */ /* 0x002fcc000fffe0ff */
[C---:B--2---:R-:W-:Y:S02]  /*0110*/  ISETP.NE.AND P0, PT, R5.reuse, UR4, PT ;  /* 0x0000000405007c0c */ /* 0x044fe4000bf05270 */
[----:B---3--:R-:W-:-:S11]  /*0120*/  LEA R5, R5, R0, 0x5 ;  /* 0x0000000005057211 */ /* 0x008fd600078e28ff */
[----:B0-----:R-:W-:Y:S05]  /*0130*/  @!P0 BRA `(.L_x_0) ;  /* 0x0000000800788947 */ /* 0x001fea0003800000 */
[----:B-----5:R-:W-:Y:S01]  /*0140*/  ISETP.GE.AND P0, PT, R3, R8, PT ;  /* 0x000000080300720c */ /* 0x020fe20003f06270 */
[----:B------:R-:W0:Y:S01]  /*0150*/  LDCU UR4, c[0x0][0x388] ;  /* 0x00007100ff0477ac */ /* 0x000e220008000800 */
[----:B------:R-:W-:Y:S01]  /*0160*/  BSSY.RECONVERGENT B0, `(.L_x_1) ;  /* 0x0000095000007945 */ /* 0x000fe20003800200 */
[----:B------:R-:W-:-:S10]  /*0170*/  HFMA2 R7, -RZ, RZ, 0, 0 ;  /* 0x00000000ff077431 */ /* 0x000fd400000001ff */
[----:B------:R-:W-:Y:S05]  /*0180*/  @P0 BRA `(.L_x_2) ;  /* 0x0000000800480947 */ /* 0x000fea0003800000 */
[CC--:B------:R-:W-:Y:S01]  /*0190*/  IADD3 R4, PT, PT, R8.reuse, -R3.reuse, RZ ;  /* 0x8000000308047210 */ /* 0x0c0fe20007ffe0ff */
[----:B------:R-:W-:Y:S01]  /*01a0*/  BSSY.RECONVERGENT B1, `(.L_x_3) ;  /* 0x0000047000017945 */ /* 0x000fe20003800200 */
[----:B------:R-:W-:Y:S02]  /*01b0*/  IADD3 R8, PT, PT, -R8, R3, RZ ;  /* 0x0000000308087210 */ /* 0x000fe40007ffe1ff */
[----:B------:R-:W-:Y:S02]  /*01c0*/  LOP3.LUT R6, R4, 0x7, RZ, 0xc0, !PT ;  /* 0x0000000704067812 */ /* 0x000fe400078ec0ff */
[----:B------:R-:W-:Y:S02]  /*01d0*/  ISETP.GT.U32.AND P1, PT, R8, -0x8, PT ;  /* 0xfffffff80800780c */ /* 0x000fe40003f24070 */
[----:B------:R-:W-:Y:S02]  /*01e0*/  ISETP.NE.AND P0, PT, R6, RZ, PT ;  /* 0x000000ff0600720c */ /* 0x000fe40003f05270 */
[----:B------:R-:W-:-:S09]  /*01f0*/  MOV R7, RZ ;  /* 0x000000ff00077202 */ /* 0x000fd20000000f00 */
[----:B------:R-:W-:Y:S05]  /*0200*/  @P1 BRA `(.L_x_4) ;  /* 0x0000000400001947 */ /* 0x000fea0003800000 */
[----:B------:R-:W1:Y:S01]  /*0210*/  LDC.64 R10, c[0x0][0x390] ;  /* 0x0000e400ff0a7b82 */ /* 0x000e620000000a00 */
[----:B------:R-:W-:Y:S02]  /*0220*/  LOP3.LUT R0, R4, 0xfffffff8, RZ, 0xc0, !PT ;  /* 0xfffffff804007812 */ /* 0x000fe400078ec0ff */
[----:B------:R-:W-:Y:S02]  /*0230*/  MOV R7, RZ ;  /* 0x000000ff00077202 */ /* 0x000fe40000000f00 */
[----:B------:R-:W-:-:S03]  /*0240*/  IADD3 R0, PT, PT, -R0, RZ, RZ ;  /* 0x000000ff00007210 */ /* 0x000fc60007ffe1ff */
[----:B------:R-:W2:Y:S01]  /*0250*/  LDC.64 R12, c[0x0][0x3a0] ;  /* 0x0000e800ff0c7b82 */ /* 0x000ea20000000a00 */
[----:B-1----:R-:W-:-:S04]  /*0260*/  IADD3 R10, P1, PT, R10, 0x20, RZ ;  /* 0x000000200a0a7810 */ /* 0x002fc80007f3e0ff */
[----:B------:R-:W-:Y:S02]  /*0270*/  IADD3.X R11, PT, PT, RZ, R11, RZ, P1, !PT ;  /* 0x0000000bff0b7210 */ /* 0x000fe40000ffe4ff */
[----:B--2---:R-:W-:-:S04]  /*0280*/  IADD3 R12, P2, PT, R12, 0x10, RZ ;  /* 0x000000100c0c7810 */ /* 0x004fc80007f5e0ff */
[----:B------:R-:W-:-:S09]  /*0290*/  IADD3.X R13, PT, PT, RZ, R13, RZ, P2, !PT ;  /* 0x0000000dff0d7210 */ /* 0x000fd200017fe4ff */
.L_x_5:
[C---:B------:R-:W-:Y:S01]  /*02a0*/  IMAD.WIDE R26, R3.reuse, 0x8, R10 ;  /* 0x00000008031a7825 */ /* 0x040fe200078e020a */
[----:B------:R-:W1:Y:S04]  /*02b0*/  LDC.64 R16, c[0x0][0x3a8] ;  /* 0x0000ea00ff107b82 */ /* 0x000e680000000a00 */
[----:B------:R-:W0:Y:S04]  /*02c0*/  LDG.E R8, desc[UR6][R26.64+-0x20] ;  /* 0xffffe0061a087981 */ /* 0x000e28000c1e1900 */
[----:B------:R-:W2:Y:S01]  /*02d0*/  LDG.E R18, desc[UR6][R26.64+-0x18] ;  /* 0xffffe8061a127981 */ /* 0x000ea2000c1e1900 */
[----:B------:R-:W-:-:S03]  /*02e0*/  IMAD.WIDE R14, R3, 0x4, R12 ;  /* 0x00000004030e7825 */ /* 0x000fc600078e020c */
[----:B------:R-:W3:Y:S04]  /*02f0*/  LDG.E R29, desc[UR6][R26.64+-0x10] ;  /* 0xfffff0061a1d7981 */ /* 0x000ee8000c1e1900 */
[----:B------:R-:W4:Y:S04]  /*0300*/  LDG.E R20, desc[UR6][R14.64+-0x10] ;  /* 0xfffff0060e147981 */ /* 0x000f28000c1e1900 */
[----:B------:R-:W5:Y:S04]  /*0310*/  LDG.E R25, desc[UR6][R14.64+-0xc] ;  /* 0xfffff4060e197981 */ /* 0x000f68000c1e1900 */
[----:B------:R-:W4:Y:S04]  /*0320*/  LDG.E R23, desc[UR6][R26.64+-0x8] ;  /* 0xfffff8061a177981 */ /* 0x000f28000c1e1900 */
[----:B------:R-:W5:Y:S04]  /*0330*/  LDG.E R21, desc[UR6][R26.64] ;  /* 0x000000061a157981 */ /* 0x000f68000c1e1900 */
[----:B------:R-:W5:Y:S04]  /*0340*/  LDG.E R24, desc[UR6][R26.64+0x8] ;  /* 0x000008061a187981 */ /* 0x000f68000c1e1900 */
[----:B------:R-:W5:Y:S04]  /*0350*/  LDG.E R22, desc[UR6][R26.64+0x10] ;  /* 0x000010061a167981 */ /* 0x000f68000c1e1900 */
[----:B------:R-:W5:Y:S04]  /*0360*/  LDG.E R28, desc[UR6][R26.64+0x18] ;  /* 0x000018061a1c7981 */ /* 0x000f68000c1e1900 */
[----:B------:R-:W5:Y:S04]  /*0370*/  LDG.E R27, desc[UR6][R14.64+0x4] ;  /* 0x000004060e1b7981 */ /* 0x000f68000c1e1900 */
[----:B------:R-:W5:Y:S01]  /*0380*/  LDG.E R26, desc[UR6][R14.64+0x8] ;  /* 0x000008060e1a7981 */ /* 0x000f62000c1e1900 */
[----:B0-----:R-:W-:-:S02]  /*0390*/  IMAD R19, R8, UR4, R5 ;  /* 0x0000000408137c24 */ /* 0x001fc4000f8e0205 */
[----:B--2---:R-:W-:Y:S02]  /*03a0*/  IMAD R9, R18, UR4, R5 ;  /* 0x0000000412097c24 */ /* 0x004fe4000f8e0205 */
[----:B-1----:R-:W-:-:S04]  /*03b0*/  IMAD.WIDE R18, R19, 0x4, R16 ;  /* 0x0000000413127825 */ /* 0x002fc800078e0210 */
[----:B------:R-:W-:Y:S02]  /*03c0*/  IMAD.WIDE R8, R9, 0x4, R16 ;  /* 0x0000000409087825 */ /* 0x000fe400078e0210 */
[----:B------:R-:W2:Y:S04]  /*03d0*/  LDG.E R18, desc[UR6][R18.64] ;  /* 0x0000000612127981 */ /* 0x000ea8000c1e1900 */
[----:B------:R4:W2:Y:S01]  /*03e0*/  LDG.E R8, desc[UR6][R8.64] ;  /* 0x0000000608087981 */ /* 0x0008a2000c1e1900 */
[--C-:B---3--:R-:W-:Y:S02]  /*03f0*/  IMAD R29, R29, UR4, R5.reuse ;  /* 0x000000041d1d7c24 */ /* 0x108fe4000f8e0205 */
[--C-:B----4-:R-:W-:Y:S02]  /*0400*/  IMAD R9, R23, UR4, R5.reuse ;  /* 0x0000000417097c24 */ /* 0x110fe4000f8e0205 */
[----:B-----5:R-:W-:-:S02]  /*0410*/  IMAD R19, R24, UR4, R5 ;  /* 0x0000000418137c24 */ /* 0x020fc4000f8e0205 */
[--C-:B------:R-:W-:Y:S02]  /*0420*/  IMAD R23, R22, UR4, R5.reuse ;  /* 0x0000000416177c24 */ /* 0x100fe4000f8e0205 */
[----:B------:R-:W-:Y:S02]  /*0430*/  IMAD R28, R28, UR4, R5 ;  /* 0x000000041c1c7c24 */ /* 0x000fe4000f8e0205 */
[----:B------:R-:W-:-:S06]  /*0440*/  IMAD.WIDE R22, R23, 0x4, R16 ;  /* 0x0000000417167825 */ /* 0x000fcc00078e0210 */
[----:B------:R-:W3:Y:S01]  /*0450*/  LDG.E R22, desc[UR6][R22.64] ;  /* 0x0000000616167981 */ /* 0x000ee2000c1e1900 */
[----:B--2---:R-:W-:-:S04]  /*0460*/  FFMA R7, R20, R18, R7 ;  /* 0x0000001214077223 */ /* 0x004fc80000000007 */
[----:B------:R-:W-:Y:S01]  /*0470*/  FFMA R7, R25, R8, R7 ;  /* 0x0000000819077223 */ /* 0x000fe20000000007 */
[----:B------:R-:W-:Y:S02]  /*0480*/  IMAD R25, R21, UR4, R5 ;  /* 0x0000000415197c24 */ /* 0x000fe4000f8e0205 */
[--C-:B------:R-:W-:Y:S02]  /*0490*/  IMAD.WIDE R20, R29, 0x4, R16.reuse ;  /* 0x000000041d147825 */ /* 0x100fe400078e0210 */
[----:B------:R-:W2:Y:S02]  /*04a0*/  LDG.E R29, desc[UR6][R14.64+0xc] ;  /* 0x00000c060e1d7981 */ /* 0x000ea4000c1e1900 */
[--C-:B------:R-:W-:Y:S02]  /*04b0*/  IMAD.WIDE R8, R9, 0x4, R16.reuse ;  /* 0x0000000409087825 */ /* 0x100fe400078e0210 */
[----:B------:R-:W4:Y:S02]  /*04c0*/  LDG.E R21, desc[UR6][R20.64] ;  /* 0x0000000614157981 */ /* 0x000f24000c1e1900 */
[----:B------:R-:W-:-:S02]  /*04d0*/  IMAD.WIDE R24, R25, 0x4, R16 ;  /* 0x0000000419187825 */ /* 0x000fc400078e0210 */
[----:B------:R-:W5:Y:S04]  /*04e0*/  LDG.E R9, desc[UR6][R8.64] ;  /* 0x0000000608097981 */ /* 0x000f68000c1e1900 */
[----:B------:R-:W4:Y:S01]  /*04f0*/  LDG.E R20, desc[UR6][R14.64+-0x8] ;  /* 0xfffff8060e147981 */ /* 0x000f22000c1e1900 */
[----:B------:R-:W-:-:S03]  /*0500*/  IMAD.WIDE R18, R19, 0x4, R16 ;  /* 0x0000000413127825 */ /* 0x000fc600078e0210 */
[----:B------:R5:W3:Y:S01]  /*0510*/  LDG.E R8, desc[UR6][R24.64] ;  /* 0x0000000618087981 */ /* 0x000ae2000c1e1900 */
[----:B------:R-:W-:-:S03]  /*0520*/  IMAD.WIDE R16, R28, 0x4, R16 ;  /* 0x000000041c107825 */ /* 0x000fc600078e0210 */
[----:B------:R-:W2:Y:S04]  /*0530*/  LDG.E R18, desc[UR6][R18.64] ;  /* 0x0000000612127981 */ /* 0x000ea8000c1e1900 */
[----:B------:R-:W2:Y:S04]  /*0540*/  LDG.E R16, desc[UR6][R16.64] ;  /* 0x0000000610107981 */ /* 0x000ea8000c1e1900 */
[----:B------:R-:W5:Y:S04]  /*0550*/  LDG.E R24, desc[UR6][R14.64+-0x4] ;  /* 0xfffffc060e187981 */ /* 0x000f68000c1e1900 */
[----:B------:R-:W3:Y:S01]  /*0560*/  LDG.E R25, desc[UR6][R14.64] ;  /* 0x000000060e197981 */ /* 0x000ee2000c1e1900 */
[----:B------:R-:W-:-:S04]  /*0570*/  IADD3 R0, PT, PT, R0, 0x8, RZ ;  /* 0x0000000800007810 */ /* 0x000fc80007ffe0ff */
[----:B------:R-:W-:Y:S02]  /*0580*/  ISETP.NE.AND P1, PT, R0, RZ, PT ;  /* 0x000000ff0000720c */ /* 0x000fe40003f25270 */
[----:B------:R-:W-:Y:S01]  /*0590*/  IADD3 R3, PT, PT, R3, 0x8, RZ ;  /* 0x0000000803037810 */ /* 0x000fe20007ffe0ff */
[----:B----4-:R-:W-:-:S04]  /*05a0*/  FFMA R7, R20, R21, R7 ;  /* 0x0000001514077223 */ /* 0x010fc80000000007 */
[----:B-----5:R-:W-:-:S04]  /*05b0*/  FFMA R24, R24, R9, R7 ;  /* 0x0000000918187223 */ /* 0x020fc80000000007 */
[----:B---3--:R-:W-:-:S04]  /*05c0*/  FFMA R8, R25, R8, R24 ;  /* 0x0000000819087223 */ /* 0x008fc80000000018 */
[----:B--2---:R-:W-:-:S04]  /*05d0*/  FFMA R27, R27, R18, R8 ;  /* 0x000000121b1b7223 */ /* 0x004fc80000000008 */
[----:B------:R-:W-:-:S04]  /*05e0*/  FFMA R26, R26, R22, R27 ;  /* 0x000000161a1a7223 */ /* 0x000fc8000000001b */
[----:B------:R-:W-:Y:S01]  /*05f0*/  FFMA R7, R29, R16, R26 ;  /* 0x000000101d077223 */ /* 0x000fe2000000001a */
[----:B------:R-:W-:Y:S06]  /*0600*/  @P1 BRA `(.L_x_5) ;  /* 0xfffffffc00241947 */ /* 0x000fec000383ffff */
.L_x_4:
[----:B0-----:R-:W-:Y:S05]  /*0610*/  BSYNC.RECONVERGENT B1 ;  /* 0x0000000000017941 */ /* 0x001fea0003800200 */
.L_x_3:
[----:B------:R-:W-:Y:S05]  /*0620*/  @!P0 BRA `(.L_x_2) ;  /* 0x0000000400208947 */ /* 0x000fea0003800000 */
[----:B------:R-:W-:Y:S01]  /*0630*/  ISETP.GE.U32.AND P0, PT, R6, 0x4, PT ;  /* 0x000000040600780c */ /* 0x000fe20003f06070 */
[----:B------:R-:W-:Y:S01]  /*0640*/  BSSY.RECONVERGENT B1, `(.L_x_6) ;  /* 0x0000023000017945 */ /* 0x000fe20003800200 */
[----:B------:R-:W-:-:S04]  /*0650*/  LOP3.LUT R18, R4, 0x3, RZ, 0xc0, !PT ;  /* 0x0000000304127812 */ /* 0x000fc800078ec0ff */
[----:B------:R-:W-:-:S07]  /*0660*/  ISETP.NE.AND P1, PT, R18, RZ, PT ;  /* 0x000000ff1200720c */ /* 0x000fce0003f25270 */
[----:B------:R-:W-:Y:S06]  /*0670*/  @!P0 BRA `(.L_x_7) ;  /* 0x00000000007c8947 */ /* 0x000fec0003800000 */
[----:B------:R-:W0:Y:S01]  /*0680*/  LDC.64 R16, c[0x0][0x390] ;  /* 0x0000e400ff107b82 */ /* 0x000e220000000a00 */
[----:B------:R-:W1:Y:S07]  /*0690*/  LDCU UR5, c[0x0][0x388] ;  /* 0x00007100ff0577ac */ /* 0x000e6e0008000800 */
[----:B------:R-:W2:Y:S08]  /*06a0*/  LDC.64 R8, c[0x0][0x3a8] ;  /* 0x0000ea00ff087b82 */ /* 0x000eb00000000a00 */
[----:B------:R-:W3:Y:S01]  /*06b0*/  LDC.64 R10, c[0x0][0x3a0] ;  /* 0x0000e800ff0a7b82 */ /* 0x000ee20000000a00 */
[----:B0-----:R-:W-:-:S05]  /*06c0*/  IMAD.WIDE R16, R3, 0x8, R16 ;  /* 0x0000000803107825 */ /* 0x001fca00078e0210 */
[----:B------:R-:W1:Y:S04]  /*06d0*/  LDG.E R0, desc[UR6][R16.64] ;  /* 0x0000000610007981 */ /* 0x000e68000c1e1900 */
[----:B------:R-:W4:Y:S04]  /*06e0*/  LDG.E R6, desc[UR6][R16.64+0x8] ;  /* 0x0000080610067981 */ /* 0x000f28000c1e1900 */
[----:B------:R-:W5:Y:S04]  /*06f0*/  LDG.E R14, desc[UR6][R16.64+0x10] ;  /* 0x00001006100e7981 */ /* 0x000f68000c1e1900 */
[----:B------:R0:W5:Y:S01]  /*0700*/  LDG.E R20, desc[UR6][R16.64+0x18] ;  /* 0x0000180610147981 */ /* 0x000162000c1e1900 */
[----:B---3--:R-:W-:-:S05]  /*0710*/  IMAD.WIDE R10, R3, 0x4, R10 ;  /* 0x00000004030a7825 */ /* 0x008fca00078e020a */
[----:B------:R-:W3:Y:S01]  /*0720*/  LDG.E R23, desc[UR6][R10.64+0xc] ;  /* 0x00000c060a177981 */ /* 0x000ee2000c1e1900 */
[----:B-1----:R-:W-:-:S03]  /*0730*/  IMAD R13, R0, UR5, R5 ;  /* 0x00000005000d7c24 */ /* 0x002fc6000f8e0205 */
[----:B------:R-:W3:Y:S01]  /*0740*/  LDG.E R0, desc[UR6][R10.64] ;  /* 0x000000060a007981 */ /* 0x000ee2000c1e1900 */
[----:B----4-:R-:W-:Y:S02]  /*0750*/  IMAD R15, R6, UR5, R5 ;  /* 0x00000005060f7c24 */ /* 0x010fe4000f8e0205 */
[----:B--2---:R-:W-:-:S04]  /*0760*/  IMAD.WIDE R12, R13, 0x4, R8 ;  /* 0x000000040d0c7825 */ /* 0x004fc800078e0208 */
[----:B-----5:R-:W-:Y:S02]  /*0770*/  IMAD R19, R14, UR5, R5 ;  /* 0x000000050e137c24 */ /* 0x020fe4000f8e0205 */
[--C-:B------:R-:W-:Y:S01]  /*0780*/  IMAD.WIDE R14, R15, 0x4, R8.reuse ;  /* 0x000000040f0e7825 */ /* 0x100fe200078e0208 */
[----:B------:R-:W3:Y:S03]  /*0790*/  LDG.E R12, desc[UR6][R12.64] ;  /* 0x000000060c0c7981 */ /* 0x000ee6000c1e1900 */
[----:B0-----:R-:W-:Y:S02]  /*07a0*/  IMAD.WIDE R16, R19, 0x4, R8 ;  /* 0x0000000413107825 */ /* 0x001fe400078e0208 */
[----:B------:R-:W2:Y:S02]  /*07b0*/  LDG.E R14, desc[UR6][R14.64] ;  /* 0x000000060e0e7981 */ /* 0x000ea4000c1e1900 */
[----:B------:R-:W-:-:S02]  /*07c0*/  IMAD R21, R20, UR5, R5 ;  /* 0x0000000514157c24 */ /* 0x000fc4000f8e0205 */
[----:B------:R-:W2:Y:S02]  /*07d0*/  LDG.E R19, desc[UR6][R10.64+0x4] ;  /* 0x000004060a137981 */ /* 0x000ea4000c1e1900 */
[----:B------:R-:W-:Y:S02]  /*07e0*/  IMAD.WIDE R8, R21, 0x4, R8 ;  /* 0x0000000415087825 */ /* 0x000fe400078e0208 */
[----:B------:R-:W4:Y:S04]  /*07f0*/  LDG.E R16, desc[UR6][R16.64] ;  /* 0x0000000610107981 */ /* 0x000f28000c1e1900 */
[----:B------:R-:W4:Y:S04]  /*0800*/  LDG.E R21, desc[UR6][R10.64+0x8] ;  /* 0x000008060a157981 */ /* 0x000f28000c1e1900 */
[----:B------:R-:W5:Y:S01]  /*0810*/  LDG.E R8, desc[UR6][R8.64] ;  /* 0x0000000608087981 */ /* 0x000f62000c1e1900 */
[----:B------:R-:W-:Y:S01]  /*0820*/  IADD3 R3, PT, PT, R3, 0x4, RZ ;  /* 0x0000000403037810 */ /* 0x000fe20007ffe0ff */
[----:B---3--:R-:W-:-:S04]  /*0830*/  FFMA R0, R0, R12, R7 ;  /* 0x0000000c00007223 */ /* 0x008fc80000000007 */
[----:B--2---:R-:W-:-:S04]  /*0840*/  FFMA R0, R19, R14, R0 ;  /* 0x0000000e13007223 */ /* 0x004fc80000000000 */
[----:B----4-:R-:W-:-:S04]  /*0850*/  FFMA R0, R21, R16, R0 ;  /* 0x0000001015007223 */ /* 0x010fc80000000000 */
[----:B-----5:R-:W-:-:S07]  /*0860*/  FFMA R7, R23, R8, R0 ;  /* 0x0000000817077223 */ /* 0x020fce0000000000 */
.L_x_7:
[----:B------:R-:W-:Y:S05]  /*0870*/  BSYNC.RECONVERGENT B1 ;  /* 0x0000000000017941 */ /* 0x000fea0003800200 */
.L_x_6:
[----:B------:R-:W-:Y:S05]  /*0880*/  @!P1 BRA `(.L_x_2) ;  /* 0x0000000000889947 */ /* 0x000fea0003800000 */
[----:B------:R-:W-:Y:S01]  /*0890*/  ISETP.NE.AND P0, PT, R18, 0x1, PT ;  /* 0x000000011200780c */ /* 0x000fe20003f05270 */
[----:B------:R-:W0:Y:S01]  /*08a0*/  LDC.64 R10, c[0x0][0x3a0] ;  /* 0x0000e800ff0a7b82 */ /* 0x000e220000000a00 */
[----:B------:R-:W-:-:S04]  /*08b0*/  LOP3.LUT R4, R4, 0x1, RZ, 0xc0, !PT ;  /* 0x0000000104047812 */ /* 0x000fc800078ec0ff */
[----:B------:R-:W-:-:S03]  /*08c0*/  ISETP.NE.U32.AND P1, PT, R4, 0x1, PT ;  /* 0x000000010400780c */ /* 0x000fc60003f25070 */
[----:B------:R-:W1:Y:S08]  /*08d0*/  LDC.64 R14, c[0x0][0x3a8] ;  /* 0x0000ea00ff0e7b82 */ /* 0x000e700000000a00 */
[----:B------:R-:W2:Y:S08]  /*08e0*/  @P0 LDC.64 R8, c[0x0][0x390] ;  /* 0x0000e400ff080b82 */ /* 0x000eb00000000a00 */
[----:B------:R-:W3:Y:S08]  /*08f0*/  @!P1 LDC.64 R16, c[0x0][0x390] ;  /* 0x0000e400ff109b82 */ /* 0x000ef00000000a00 */
[----:B------:R-:W4:Y:S01]  /*0900*/  @P0 LDC R4, c[0x0][0x388] ;  /* 0x0000e200ff040b82 */ /* 0x000f220000000800 */
[----:B--2---:R-:W-:-:S07]  /*0910*/  @P0 IMAD.WIDE R18, R3, 0x8, R8 ;  /* 0x0000000803120825 */ /* 0x004fce00078e0208 */
[----:B------:R-:W2:Y:S01]  /*0920*/  @!P1 LDC R22, c[0x0][0x388] ;  /* 0x0000e200ff169b82 */ /* 0x000ea20000000800 */
[C---:B0-----:R-:W-:Y:S01]  /*0930*/  @P0 IMAD.WIDE R8, R3.reuse, 0x4, R10 ;  /* 0x0000000403080825 */ /* 0x041fe200078e020a */
[----:B------:R-:W-:Y:S01]  /*0940*/  @P0 IADD3 R3, PT, PT, R3, 0x2, RZ ;  /* 0x0000000203030810 */ /* 0x000fe20007ffe0ff */
[----:B------:R-:W4:Y:S05]  /*0950*/  @P0 LDG.E R0, desc[UR6][R18.64] ;  /* 0x0000000612000981 */ /* 0x000f2a000c1e1900 */
[----:B------:R-:W0:Y:S01]  /*0960*/  LDC.64 R12, c[0x0][0x3a0] ;  /* 0x0000e800ff0c7b82 */ /* 0x000e220000000a00 */
[C---:B---3--:R-:W-:Y:S01]  /*0970*/  @!P1 IMAD.WIDE R16, R3.reuse, 0x8, R16 ;  /* 0x0000000803109825 */ /* 0x048fe200078e0210 */
[----:B------:R-:W3:Y:S05]  /*0980*/  @P0 LDG.E R6, desc[UR6][R18.64+0x8] ;  /* 0x0000080612060981 */ /* 0x000eea000c1e1900 */
[----:B------:R-:W2:Y:S01]  /*0990*/  @!P1 LDG.E R16, desc[UR6][R16.64] ;  /* 0x0000000610109981 */ /* 0x000ea2000c1e1900 */
[----:B------:R-:W5:Y:S01]  /*09a0*/  LDC.64 R10, c[0x0][0x3a8] ;  /* 0x0000ea00ff0a7b82 */ /* 0x000f620000000a00 */
[----:B0-----:R-:W-:-:S02]  /*09b0*/  @!P1 IMAD.WIDE R12, R3, 0x4, R12 ;  /* 0x00000004030c9825 */ /* 0x001fc400078e020c */
[----:B------:R-:W5:Y:S04]  /*09c0*/  @P0 LDG.E R3, desc[UR6][R8.64+0x4] ;  /* 0x0000040608030981 */ /* 0x000f68000c1e1900 */
[----:B------:R-:W5:Y:S01]  /*09d0*/  @!P1 LDG.E R12, desc[UR6][R12.64] ;  /* 0x000000060c0c9981 */ /* 0x000f62000c1e1900 */
[----:B----4-:R-:W-:-:S03]  /*09e0*/  @P0 IMAD R21, R0, R4, R5 ;  /* 0x0000000400150224 */ /* 0x010fc600078e0205 */
[----:B------:R-:W4:Y:S01]  /*09f0*/  @P0 LDG.E R0, desc[UR6][R8.64] ;  /* 0x0000000608000981 */ /* 0x000f22000c1e1900 */
[----:B-1----:R-:W-:-:S04]  /*0a00*/  @P0 IMAD.WIDE R20, R21, 0x4, R14 ;  /* 0x0000000415140825 */ /* 0x002fc800078e020e */
[--C-:B---3--:R-:W-:Y:S02]  /*0a10*/  @P0 IMAD R23, R6, R4, R5.reuse ;  /* 0x0000000406170224 */ /* 0x108fe400078e0205 */
[----:B--2---:R-:W-:Y:S01]  /*0a20*/  @!P1 IMAD R17, R16, R22, R5 ;  /* 0x0000001610119224 */ /* 0x004fe200078e0205 */
[----:B------:R-:W4:Y:S01]  /*0a30*/  @P0 LDG.E R20, desc[UR6][R20.64] ;  /* 0x0000000614140981 */ /* 0x000f22000c1e1900 */
[----:B------:R-:W-:-:S04]  /*0a40*/  @P0 IMAD.WIDE R14, R23, 0x4, R14 ;  /* 0x00000004170e0825 */ /* 0x000fc800078e020e */
[----:B-----5:R-:W-:Y:S02]  /*0a50*/  @!P1 IMAD.WIDE R10, R17, 0x4, R10 ;  /* 0x00000004110a9825 */ /* 0x020fe400078e020a */
[----:B------:R-:W2:Y:S04]  /*0a60*/  @P0 LDG.E R14, desc[UR6][R14.64] ;  /* 0x000000060e0e0981 */ /* 0x000ea8000c1e1900 */
[----:B------:R-:W3:Y:S01]  /*0a70*/  @!P1 LDG.E R10, desc[UR6][R10.64] ;  /* 0x000000060a0a9981 */ /* 0x000ee2000c1e1900 */
[----:B----4-:R-:W-:-:S04]  /*0a80*/  @P0 FFMA R0, R0, R20, R7 ;  /* 0x0000001400000223 */ /* 0x010fc80000000007 */
[----:B--2---:R-:W-:-:S04]  /*0a90*/  @P0 FFMA R7, R3, R14, R0 ;  /* 0x0000000e03070223 */ /* 0x004fc80000000000 */
[----:B---3--:R-:W-:-:S07]  /*0aa0*/  @!P1 FFMA R7, R12, R10, R7 ;  /* 0x0000000a0c079223 */ /* 0x008fce0000000007 */
.L_x_2:
[----:B0-----:R-:W-:Y:S05]  /*0ab0*/  BSYNC.RECONVERGENT B0 ;  /* 0x0000000000007941 */ /* 0x001fea0003800200 */
.L_x_1:
[----:B------:R-:W0:Y:S01]  /*0ac0*/  LDC.64 R8, c[0x0][0x3b0] ;  /* 0x0000ec00ff087b82 */ /* 0x000e220000000a00 */
[----:B------:R-:W1:Y:S02]  /*0ad0*/  LDCU UR5, c[0x0][0x388] ;  /* 0x00007100ff0577ac */ /* 0x000e640008000800 */
[----:B-1----:R-:W-:-:S04]  /*0ae0*/  IMAD R3, R2, UR5, R5 ;  /* 0x0000000502037c24 */ /* 0x002fc8000f8e0205 */
[----:B0-----:R-:W-:-:S05]  /*0af0*/  IMAD.WIDE R2, R3, 0x4, R8 ;  /* 0x0000000403027825 */ /* 0x001fca00078e0208 */
[----:B------:R-:W-:Y:S01]  /*0b00*/  STG.E desc[UR6][R2.64], R7 ;  /* 0x0000000702007986 */ /* 0x000fe2000c101906 */
[----:B------:R-:W-:Y:S05]  /*0b10*/  EXIT ;  /* 0x000000000000794d */ /* 0x000fea0003800000 */
.L_x_0:
[----:B-----5:R-:W-:Y:S01]  /*0b20*/  ISETP.GE.AND P0, PT, R3, R8, PT ;  /* 0x000000080300720c */ /* 0x020fe20003f06270 */
[----:B------:R-:W-:Y:S01]  /*0b30*/  BSSY.RECONVERGENT B0, `(.L_x_8) ;  /* 0x00000a8000007945 */ /* 0x000fe20003800200 */
[----:B------:R-:W-:-:S11]  /*0b40*/  HFMA2 R21, -RZ, RZ, 0, 0 ;  /* 0x00000000ff157431 */ /* 0x000fd600000001ff */
[----:B------:R-:W-:Y:S05]  /*0b50*/  @P0 BRA `(.L_x_9) ;  /* 0x0000000800940947 */ /* 0x000fea0003800000 */
[CC--:B------:R-:W-:Y:S01]  /*0b60*/  IADD3 R0, PT, PT, R8.reuse, -R3.reuse, RZ ;  /* 0x8000000308007210 */ /* 0x0c0fe20007ffe0ff */
[----:B------:R-:W-:Y:S01]  /*0b70*/  BSSY.RECONVERGENT B1, `(.L_x_10) ;  /* 0x0000053000017945 */ /* 0x000fe20003800200 */
[----:B------:R-:W-:Y:S02]  /*0b80*/  IADD3 R8, PT, PT, -R8, R3, RZ ;  /* 0x0000000308087210 */ /* 0x000fe40007ffe1ff */
[----:B------:R-:W-:Y:S02]  /*0b90*/  LOP3.LUT R24, R0, 0x7, RZ, 0xc0, !PT ;  /* 0x0000000700187812 */ /* 0x000fe400078ec0ff */
[----:B------:R-:W-:Y:S02]  /*0ba0*/  ISETP.GT.U32.AND P1, PT, R8, -0x8, PT ;  /* 0xfffffff80800780c */ /* 0x000fe40003f24070 */
[----:B------:R-:W-:Y:S02]  /*0bb0*/  ISETP.NE.AND P0, PT, R24, RZ, PT ;  /* 0x000000ff1800720c */ /* 0x000fe40003f05270 */
[----:B------:R-:W-:-:S02]  /*0bc0*/  MOV R19, RZ ;  /* 0x000000ff00137202 */ /* 0x000fc40000000f00 */
[----:B------:R-:W-:-:S07]  /*0bd0*/  MOV R21, RZ ;  /* 0x000000ff00157202 */ /* 0x000fce0000000f00 */
[----:B------:R-:W-:Y:S05]  /*0be0*/  @P1 BRA `(.L_x_11) ;  /* 0x00000004002c1947 */ /* 0x000fea0003800000 */
[----:B------:R-:W0:Y:S01]  /*0bf0*/  LDC.64 R8, c[0x0][0x390] ;  /* 0x0000e400ff087b82 */ /* 0x000e220000000a00 */
[----:B------:R-:W1:Y:S01]  /*0c00*/  LDCU UR4, c[0x0][0x388] ;  /* 0x00007100ff0477ac */ /* 0x000e620008000800 */
[----:B------:R-:W-:Y:S01]  /*0c10*/  LOP3.LUT R4, R0, 0xfffffff8, RZ, 0xc0, !PT ;  /* 0xfffffff800047812 */ /* 0x000fe200078ec0ff */
[----:B------:R-:W-:Y:S01]  /*0c20*/  HFMA2 R21, -RZ, RZ, 0, 0 ;  /* 0x00000000ff157431 */ /* 0x000fe200000001ff */
[----:B------:R-:W-:Y:S02]  /*0c30*/  MOV R19, RZ ;  /* 0x000000ff00137202 */ /* 0x000fe40000000f00 */
[----:B------:R-:W-:Y:S02]  /*0c40*/  IADD3 R4, PT, PT, -R4, RZ, RZ ;  /* 0x000000ff04047210 */ /* 0x000fe40007ffe1ff */
[----:B------:R-:W2:Y:S01]  /*0c50*/  LDC.64 R10, c[0x0][0x3a0] ;  /* 0x0000e800ff0a7b82 */ /* 0x000ea20000000a00 */
[----:B-1----:R-:W-:Y:S02]  /*0c60*/  ISETP.GE.AND P1, PT, R5, UR4, PT ;  /* 0x0000000405007c0c */ /* 0x002fe4000bf26270 */
[----:B0-----:R-:W-:-:S04]  /*0c70*/  IADD3 R8, P2, PT, R8, 0x20, RZ ;  /* 0x0000002008087810 */ /* 0x001fc80007f5e0ff */
[----:B------:R-:W-:Y:S02]  /*0c80*/  IADD3.X R9, PT, PT, RZ, R9, RZ, P2, !PT ;  /* 0x00000009ff097210 */ /* 0x000fe400017fe4ff */
[----:B--2---:R-:W-:-:S04]  /*0c90*/  IADD3 R10, P3, PT, R10, 0x10, RZ ;  /* 0x000000100a0a7810 */ /* 0x004fc80007f7e0ff */
[----:B------:R-:W-:-:S09]  /*0ca0*/  IADD3.X R11, PT, PT, RZ, R11, RZ, P3, !PT ;  /* 0x0000000bff0b7210 */ /* 0x000fd20001ffe4ff */
.L_x_12:
[----:B------:R-:W-:Y:S01]  /*0cb0*/  IMAD.WIDE R14, R3, 0x8, R8 ;  /* 0x00000008030e7825 */ /* 0x000fe200078e0208 */
[----:B------:R-:W0:Y:S04]  /*0cc0*/  @!P1 LDC R7, c[0x0][0x388] ;  /* 0x0000e200ff079b82 */ /* 0x000e280000000800 */
[----:B------:R-:W0:Y:S04]  /*0cd0*/  @!P1 LDG.E R6, desc[UR6][R14.64+-0x20] ;  /* 0xffffe0060e069981 */ /* 0x000e28000c1e1900 */
[----:B------:R-:W1:Y:S01]  /*0ce0*/  LDC.64 R12, c[0x0][0x3a8] ;  /* 0x0000ea00ff0c7b82 */ /* 0x000e620000000a00 */
[----:B------:R-:W2:Y:S04]  /*0cf0*/  @!P1 LDG.E R16, desc[UR6][R14.64+-0x18] ;  /* 0xffffe8060e109981 */ /* 0x000ea8000c1e1900 */
[----:B------:R-:W3:Y:S03]  /*0d00*/  @!P1 LDG.E R26, desc[UR6][R14.64+-0x10] ;  /* 0xfffff0060e1a9981 */ /* 0x000ee6000c1e1900 */
[----:B------:R-:W2:Y:S01]  /*0d10*/  @!P1 LDC R17, c[0x0][0x388] ;  /* 0x0000e200ff119b82 */ /* 0x000ea20000000800 */
[----:B0-----:R-:W-:-:S02]  /*0d20*/  @!P1 IMAD R19, R6, R7, R5 ;  /* 0x0000000706139224 */ /* 0x001fc400078e0205 */
[----:B------:R-:W-:-:S04]  /*0d30*/  IMAD.WIDE R6, R3, 0x4, R10 ;  /* 0x0000000403067825 */ /* 0x000fc800078e020a */
[----:B-1----:R-:W-:Y:S01]  /*0d40*/  IMAD.WIDE R22, R19, 0x4, R12 ;  /* 0x0000000413167825 */ /* 0x002fe200078e020c */
[----:B------:R-:W4:Y:S04]  /*0d50*/  LDG.E R20, desc[UR6][R6.64+-0x10] ;  /* 0xfffff00606147981 */ /* 0x000f28000c1e1900 */
[----:B------:R0:W4:Y:S01]  /*0d60*/  LDG.E R18, desc[UR6][R22.64] ;  /* 0x0000000616127981 */ /* 0x000122000c1e1900 */
[----:B--2---:R-:W-:-:S03]  /*0d70*/  @!P1 IMAD R19, R16, R17, R5 ;  /* 0x0000001110139224 */ /* 0x004fc600078e0205 */
[----:B------:R-:W2:Y:S01]  /*0d80*/  LDG.E R25, desc[UR6][R6.64+-0xc] ;  /* 0xfffff40606197981 */ /* 0x000ea2000c1e1900 */
[----:B------:R-:W-:-:S03]  /*0d90*/  @!P1 IMAD.WIDE R16, R19, 0x4, R12 ;  /* 0x0000000413109825 */ /* 0x000fc600078e020c */
[----:B------:R-:W5:Y:S01]  /*0da0*/  LDG.E R23, desc[UR6][R6.64+-0x8] ;  /* 0xfffff80606177981 */ /* 0x000f62000c1e1900 */
[----:B0-----:R-:W0:Y:S01]  /*0db0*/  @!P1 LDC R22, c[0x0][0x388] ;  /* 0x0000e200ff169b82 */ /* 0x001e220000000800 */
[----:B----4-:R-:W-:Y:S02]  /*0dc0*/  FFMA R27, R20, R18, R21 ;  /* 0x00000012141b7223 */ /* 0x010fe40000000015 */
[----:B------:R-:W2:Y:S05]  /*0dd0*/  @!P1 LDG.E R18, desc[UR6][R16.64] ;  /* 0x0000000610129981 */ /* 0x000eaa000c1e1900 */
[----:B------:R-:W3:Y:S02]  /*0de0*/  @!P1 LDC R20, c[0x0][0x388] ;  /* 0x0000e200ff149b82 */ /* 0x000ee40000000800 */
[----:B---3--:R-:W-:-:S02]  /*0df0*/  @!P1 IMAD R19, R26, R20, R5 ;  /* 0x000000141a139224 */ /* 0x008fc400078e0205 */
[----:B------:R-:W0:Y:S02]  /*0e00*/  @!P1 LDG.E R26, desc[UR6][R14.64+-0x8] ;  /* 0xfffff8060e1a9981 */ /* 0x000e24000c1e1900 */
[----:B------:R-:W-:-:S04]  /*0e10*/  @!P1 IMAD.WIDE R20, R19, 0x4, R12 ;  /* 0x0000000413149825 */ /* 0x000fc800078e020c */
[----:B--2---:R-:W-:Y:S02]  /*0e20*/  FFMA R25, R18, R25, R27 ;  /* 0x0000001912197223 */ /* 0x004fe4000000001b */
[----:B------:R-:W5:Y:S01]  /*0e30*/  @!P1 LDG.E R18, desc[UR6][R20.64] ;  /* 0x0000000614129981 */ /* 0x000f62000c1e1900 */
[----:B0-----:R-:W-:-:S03]  /*0e40*/  @!P1 IMAD R19, R26, R22, R5 ;  /* 0x000000161a139224 */ /* 0x001fc600078e0205 */
[----:B------:R-:W2:Y:S01]  /*0e50*/  @!P1 LDG.E R22, desc[UR6][R14.64] ;  /* 0x000000060e169981 */ /* 0x000ea2000c1e1900 */
[----:B------:R-:W2:Y:S01]  /*0e60*/  @!P1 LDC R26, c[0x0][0x388] ;  /* 0x0000e200ff1a9b82 */ /* 0x000ea20000000800 */
[----:B------:R-:W-:-:S04]  /*0e70*/  @!P1 IMAD.WIDE R16, R19, 0x4, R12 ;  /* 0x0000000413109825 */ /* 0x000fc800078e020c */
[----:B-----5:R-:W-:Y:S02]  /*0e80*/  FFMA R25, R18, R23, R25 ;  /* 0x0000001712197223 */ /* 0x020fe40000000019 */
[----:B------:R-:W3:Y:S04]  /*0e90*/  LDG.E R23, desc[UR6][R6.64+-0x4] ;  /* 0xfffffc0606177981 */ /* 0x000ee8000c1e1900 */
[----:B------:R-:W3:Y:S01]  /*0ea0*/  @!P1 LDG.E R18, desc[UR6][R16.64] ;  /* 0x0000000610129981 */ /* 0x000ee2000c1e1900 */
[----:B--2---:R-:W-:-:S03]  /*0eb0*/  @!P1 IMAD R19, R22, R26, R5 ;  /* 0x0000001a16139224 */ /* 0x004fc600078e0205 */
[----:B------:R-:W2:Y:S01]  /*0ec0*/  @!P1 LDG.E R22, desc[UR6][R14.64+0x8] ;  /* 0x000008060e169981 */ /* 0x000ea2000c1e1900 */
[----:B------:R-:W2:Y:S01]  /*0ed0*/  @!P1 LDC R26, c[0x0][0x388] ;  /* 0x0000e200ff1a9b82 */ /* 0x000ea20000000800 */
[----:B------:R-:W-:-:S04]  /*0ee0*/  @!P1 IMAD.WIDE R20, R19, 0x4, R12 ;  /* 0x0000000413149825 */ /* 0x000fc800078e020c */
[----:B---3--:R-:W-:Y:S02]  /*0ef0*/  FFMA R25, R18, R23, R25 ;  /* 0x0000001712197223 */ /* 0x008fe40000000019 */
[----:B------:R-:W3:Y:S04]  /*0f00*/  LDG.E R23, desc[UR6][R6.64] ;  /* 0x0000000606177981 */ /* 0x000ee8000c1e1900 */
[----:B------:R0:W3:Y:S04]  /*0f10*/  @!P1 LDG.E R18, desc[UR6][R20.64] ;  /* 0x0000000614129981 */ /* 0x0000e8000c1e1900 */
[----:B------:R-:W4:Y:S01]  /*0f20*/  LDG.E R21, desc[UR6][R6.64+0x8] ;  /* 0x0000080606157981 */ /* 0x000f22000c1e1900 */
[----:B0-----:R-:W0:Y:S01]  /*0f30*/  @!P1 LDC R20, c[0x0][0x388] ;  /* 0x0000e200ff149b82 */ /* 0x001e220000000800 */
[----:B--2---:R-:W-:-:S02]  /*0f40*/  @!P1 IMAD R19, R22, R26, R5 ;  /* 0x0000001a16139224 */ /* 0x004fc400078e0205 */
[----:B------:R-:W2:Y:S02]  /*0f50*/  @!P1 LDG.E R22, desc[UR6][R14.64+0x10] ;  /* 0x000010060e169981 */ /* 0x000ea4000c1e1900 */
[----:B------:R-:W-:Y:S02]  /*0f60*/  @!P1 IMAD.WIDE R16, R19, 0x4, R12 ;  /* 0x0000000413109825 */ /* 0x000fe400078e020c */
[----:B------:R-:W0:Y:S02]  /*0f70*/  @!P1 LDG.E R26, desc[UR6][R14.64+0x18] ;  /* 0x000018060e1a9981 */ /* 0x000e24000c1e1900 */
[----:B---3--:R-:W-:Y:S02]  /*0f80*/  FFMA R27, R18, R23, R25 ;  /* 0x00000017121b7223 */ /* 0x008fe40000000019 */
[----:B------:R-:W3:Y:S01]  /*0f90*/  LDG.E R25, desc[UR6][R6.64+0x4] ;  /* 0x0000040606197981 */ /* 0x000ee2000c1e1900 */
[----:B------:R-:W2:Y:S03]  /*0fa0*/  @!P1 LDC R23, c[0x0][0x388] ;  /* 0x0000e200ff179b82 */ /* 0x000ea60000000800 */
[----:B------:R-:W3:Y:S04]  /*0fb0*/  @!P1 LDG.E R18, desc[UR6][R16.64] ;  /* 0x0000000610129981 */ /* 0x000ee8000c1e1900 */
[----:B------:R-:W5:Y:S01]  /*0fc0*/  LDG.E R17, desc[UR6][R6.64+0xc] ;  /* 0x00000c0606117981 */ /* 0x000f62000c1e1900 */
[----:B--2---:R-:W-:-:S04]  /*0fd0*/  @!P1 IMAD R19, R22, R23, R5 ;  /* 0x0000001716139224 */ /* 0x004fc800078e0205 */
[----:B------:R-:W-:-:S04]  /*0fe0*/  @!P1 IMAD.WIDE R22, R19, 0x4, R12 ;  /* 0x0000000413169825 */ /* 0x000fc800078e020c */
[----:B---3--:R-:W-:Y:S02]  /*0ff0*/  FFMA R25, R18, R25, R27 ;  /* 0x0000001912197223 */ /* 0x008fe4000000001b */
[----:B------:R-:W4:Y:S01]  /*1000*/  @!P1 LDG.E R18, desc[UR6][R22.64] ;  /* 0x0000000616129981 */ /* 0x000f22000c1e1900 */
[----:B0-----:R-:W-:-:S04]  /*1010*/  @!P1 IMAD R19, R26, R20, R5 ;  /* 0x000000141a139224 */ /* 0x001fc800078e0205 */
[----:B------:R-:W-:Y:S01]  /*1020*/  @!P1 IMAD.WIDE R12, R19, 0x4, R12 ;  /* 0x00000004130c9825 */ /* 0x000fe200078e020c */
[----:B------:R-:W-:-:S04]  /*1030*/  IADD3 R4, PT, PT, R4, 0x8, RZ ;  /* 0x0000000804047810 */ /* 0x000fc80007ffe0ff */
[----:B------:R-:W-:Y:S01]  /*1040*/  ISETP.NE.AND P2, PT, R4, RZ, PT ;  /* 0x000000ff0400720c */ /* 0x000fe20003f45270 */
[----:B----4-:R-:W-:Y:S02]  /*1050*/  FFMA R16, R18, R21, R25 ;  /* 0x0000001512107223 */ /* 0x010fe40000000019 */
[----:B------:R-:W5:Y:S01]  /*1060*/  @!P1 LDG.E R18, desc[UR6][R12.64] ;  /* 0x000000060c129981 */ /* 0x000f62000c1e1900 */
[----:B------:R-:W-:Y:S01]  /*1070*/  IADD3 R3, PT, PT, R3, 0x8, RZ ;  /* 0x0000000803037810 */ /* 0x000fe20007ffe0ff */
[----:B-----5:R-:W-:-:S08]  /*1080*/  FFMA R21, R17, R18, R16 ;  /* 0x0000001211157223 */ /* 0x020fd00000000010 */
[----:B------:R-:W-:Y:S05]  /*1090*/  @P2 BRA `(.L_x_12) ;  /* 0xfffffffc00042947 */ /* 0x000fea000383ffff */
.L_x_11:
[----:B------:R-:W-:Y:S05]  /*10a0*/  BSYNC.RECONVERGENT B1 ;  /* 0x0000000000017941 */ /* 0x000fea0003800200 */
.L_x_10:
[----:B------:R-:W-:Y:S05]  /*10b0*/  @!P0 BRA `(.L_x_9) ;  /* 0x00000004003c8947 */ /* 0x000fea0003800000 */
[----:B------:R-:W-:Y:S01]  /*10c0*/  ISETP.GE.U32.AND P0, PT, R24, 0x4, PT ;  /* 0x000000041800780c */ /* 0x000fe20003f06070 */
[----:B------:R-:W-:Y:S01]  /*10d0*/  BSSY.RECONVERGENT B1, `(.L_x_13) ;  /* 0x0000024000017945 */ /* 0x000fe20003800200 */
[----:B------:R-:W-:-:S04]  /*10e0*/  LOP3.LUT R18, R0, 0x3, RZ, 0xc0, !PT ;  /* 0x0000000300127812 */ /* 0x000fc800078ec0ff */
[----:B------:R-:W-:-:S07]  /*10f0*/  ISETP.NE.AND P1, PT, R18, RZ, PT ;  /* 0x000000ff1200720c */ /* 0x000fce0003f25270 */
[----:B------:R-:W-:Y:S06]  /*1100*/  @!P0 BRA `(.L_x_14) ;  /* 0x0000000000808947 */ /* 0x000fec0003800000 */
[----:B------:R-:W0:Y:S01]  /*1110*/  LDCU UR4, c[0x0][0x388] ;  /* 0x00007100ff0477ac */ /* 0x000e220008000800 */
[----:B------:R-:W1:Y:S08]  /*1120*/  LDC.64 R10, c[0x0][0x390] ;  /* 0x0000e400ff0a7b82 */ /* 0x000e700000000a00 */
[----:B------:R-:W2:Y:S08]  /*1130*/  LDC.64 R8, c[0x0][0x3a0] ;  /* 0x0000e800ff087b82 */ /* 0x000eb00000000a00 */
[----:B------:R-:W3:Y:S01]  /*1140*/  LDC.64 R6, c[0x0][0x3a8] ;  /* 0x0000ea00ff067b82 */ /* 0x000ee20000000a00 */
[----:B0-----:R-:W-:Y:S01]  /*1150*/  ISETP.GE.AND P0, PT, R5, UR4, PT ;  /* 0x0000000405007c0c */ /* 0x001fe2000bf06270 */
[----:B-1----:R-:W-:-:S12]  /*1160*/  IMAD.WIDE R10, R3, 0x8, R10 ;  /* 0x00000008030a7825 */ /* 0x002fd800078e020a */
[----:B------:R-:W4:Y:S04]  /*1170*/  @!P0 LDG.E R4, desc[UR6][R10.64] ;  /* 0x000000060a048981 */ /* 0x000f28000c1e1900 */
[----:B------:R-:W5:Y:S01]  /*1180*/  @!P0 LDG.E R12, desc[UR6][R10.64+0x8] ;  /* 0x000008060a0c8981 */ /* 0x000f62000c1e1900 */
[----:B--2---:R-:W-:-:S03]  /*1190*/  IMAD.WIDE R8, R3, 0x4, R8 ;  /* 0x0000000403087825 */ /* 0x004fc600078e0208 */
[----:B------:R-:W2:Y:S04]  /*11a0*/  @!P0 LDG.E R20, desc[UR6][R10.64+0x10] ;  /* 0x000010060a148981 */ /* 0x000ea8000c1e1900 */
[----:B------:R-:W2:Y:S01]  /*11b0*/  LDG.E R14, desc[UR6][R8.64] ;  /* 0x00000006080e7981 */ /* 0x000ea2000c1e1900 */
[----:B----4-:R-:W-:-:S04]  /*11c0*/  @!P0 IMAD R19, R4, UR4, R5 ;  /* 0x0000000404138c24 */ /* 0x010fc8000f8e0205 */
[----:B---3--:R-:W-:-:S05]  /*11d0*/  IMAD.WIDE R16, R19, 0x4, R6 ;  /* 0x0000000413107825 */ /* 0x008fca00078e0206 */
[----:B------:R-:W2:Y:S01]  /*11e0*/  LDG.E R4, desc[UR6][R16.64] ;  /* 0x0000000610047981 */ /* 0x000ea2000c1e1900 */
[----:B-----5:R-:W-:-:S04]  /*11f0*/  @!P0 IMAD R19, R12, UR4, R5 ;  /* 0x000000040c138c24 */ /* 0x020fc8000f8e0205 */
[----:B------:R-:W-:Y:S01]  /*1200*/  @!P0 IMAD.WIDE R12, R19, 0x4, R6 ;  /* 0x00000004130c8825 */ /* 0x000fe200078e0206 */
[----:B------:R-:W3:Y:S03]  /*1210*/  LDG.E R17, desc[UR6][R8.64+0x8] ;  /* 0x0000080608117981 */ /* 0x000ee6000c1e1900 */
[----:B--2---:R-:W-:Y:S02]  /*1220*/  FFMA R23, R4, R14, R21 ;  /* 0x0000000e04177223 */ /* 0x004fe40000000015 */
[----:B------:R-:W2:Y:S04]  /*1230*/  LDG.E R21, desc[UR6][R8.64+0x4] ;  /* 0x0000040608157981 */ /* 0x000ea8000c1e1900 */
[----:B------:R-:W2:Y:S01]  /*1240*/  @!P0 LDG.E R4, desc[UR6][R12.64] ;  /* 0x000000060c048981 */ /* 0x000ea2000c1e1900 */
[----:B------:R-:W-:-:S03]  /*1250*/  @!P0 IMAD R19, R20, UR4, R5 ;  /* 0x0000000414138c24 */ /* 0x000fc6000f8e0205 */
[----:B------:R-:W4:Y:S01]  /*1260*/  @!P0 LDG.E R20, desc[UR6][R10.64+0x18] ;  /* 0x000018060a148981 */ /* 0x000f22000c1e1900 */
[----:B------:R-:W-:-:S04]  /*1270*/  @!P0 IMAD.WIDE R14, R19, 0x4, R6 ;  /* 0x00000004130e8825 */ /* 0x000fc800078e0206 */
[----:B--2---:R-:W-:Y:S02]  /*1280*/  FFMA R23, R4, R21, R23 ;  /* 0x0000001504177223 */ /* 0x004fe40000000017 */
[----:B------:R-:W3:Y:S01]  /*1290*/  @!P0 LDG.E R4, desc[UR6][R14.64] ;  /* 0x000000060e048981 */ /* 0x000ee2000c1e1900 */
[----:B----4-:R-:W-:-:S03]  /*12a0*/  @!P0 IMAD R19, R20, UR4, R5 ;  /* 0x0000000414138c24 */ /* 0x010fc6000f8e0205 */
[----:B------:R-:W2:Y:S01]  /*12b0*/  LDG.E R21, desc[UR6][R8.64+0xc] ;  /* 0x00000c0608157981 */ /* 0x000ea2000c1e1900 */
[----:B------:R-:W-:-:S04]  /*12c0*/  @!P0 IMAD.WIDE R6, R19, 0x4, R6 ;  /* 0x0000000413068825 */ /* 0x000fc800078e0206 */
[----:B---3--:R-:W-:Y:S02]  /*12d0*/  FFMA R16, R4, R17, R23 ;  /* 0x0000001104107223 */ /* 0x008fe40000000017 */
[----:B------:R-:W2:Y:S01]  /*12e0*/  @!P0 LDG.E R4, desc[UR6][R6.64] ;  /* 0x0000000606048981 */ /* 0x000ea2000c1e1900 */
[----:B------:R-:W-:Y:S01]  /*12f0*/  IADD3 R3, PT, PT, R3, 0x4, RZ ;  /* 0x0000000403037810 */ /* 0x000fe20007ffe0ff */
[----:B--2---:R-:W-:-:S07]  /*1300*/  FFMA R21, R21, R4, R16 ;  /* 0x0000000415157223 */ /* 0x004fce0000000010 */
.L_x_14:
[----:B------:R-:W-:Y:S05]  /*1310*/  BSYNC.RECONVERGENT B1 ;  /* 0x0000000000017941 */ /* 0x000fea0003800200 */
.L_x_13:
[----:B------:R-:W-:Y:S05]  /*1320*/  @!P1 BRA `(.L_x_9) ;  /* 0x0000000000a09947 */ /* 0x000fea0003800000 */
[----:B------:R-:W-:Y:S01]  /*1330*/  ISETP.NE.AND P0, PT, R18, 0x1, PT ;  /* 0x000000011200780c */ /* 0x000fe20003f05270 */
[----:B------:R-:W-:Y:S01]  /*1340*/  BSSY.RECONVERGENT B1, `(.L_x_15) ;  /* 0x0000018000017945 */ /* 0x000fe20003800200 */
[----:B------:R-:W-:-:S04]  /*1350*/  LOP3.LUT R0, R0, 0x1, RZ, 0xc0, !PT ;  /* 0x0000000100007812 */ /* 0x000fc800078ec0ff */
[----:B------:R-:W-:-:S07]  /*1360*/  ISETP.NE.U32.AND P1, PT, R0, 0x1, PT ;  /* 0x000000010000780c */ /* 0x000fce0003f25070 */
[----:B------:R-:W-:Y:S06]  /*1370*/  @!P0 BRA `(.L_x_16) ;  /* 0x0000000000508947 */ /* 0x000fec0003800000 */
[----:B------:R-:W0:Y:S01]  /*1380*/  LDCU UR4, c[0x0][0x388] ;  /* 0x00007100ff0477ac */ /* 0x000e220008000800 */
[----:B------:R-:W1:Y:S08]  /*1390*/  LDC.64 R6, c[0x0][0x390] ;  /* 0x0000e400ff067b82 */ /* 0x000e700000000a00 */
[----:B------:R-:W2:Y:S01]  /*13a0*/  LDC.64 R12, c[0x0][0x3a8] ;  /* 0x0000ea00ff0c7b82 */ /* 0x000ea20000000a00 */
[----:B0-----:R-:W-:Y:S01]  /*13b0*/  ISETP.GE.AND P0, PT, R5, UR4, PT ;  /* 0x0000000405007c0c */ /* 0x001fe2000bf06270 */
[----:B-1----:R-:W-:-:S06]  /*13c0*/  IMAD.WIDE R8, R3, 0x8, R6 ;  /* 0x0000000803087825 */ /* 0x002fcc00078e0206 */
[----:B------:R-:W0:Y:S06]  /*13d0*/  LDC.64 R6, c[0x0][0x3a0] ;  /* 0x0000e800ff067b82 */ /* 0x000e2c0000000a00 */
[----:B------:R-:W3:Y:S04]  /*13e0*/  @!P0 LDG.E R0, desc[UR6][R8.64] ;  /* 0x0000000608008981 */ /* 0x000ee8000c1e1900 */
[----:B------:R-:W4:Y:S01]  /*13f0*/  @!P0 LDG.E R16, desc[UR6][R8.64+0x8] ;  /* 0x0000080608108981 */ /* 0x000f22000c1e1900 */
[----:B0-----:R-:W-:-:S04]  /*1400*/  IMAD.WIDE R10, R3, 0x4, R6 ;  /* 0x00000004030a7825 */ /* 0x001fc800078e0206 */
[----:B---3--:R-:W-:Y:S02]  /*1410*/  @!P0 IMAD R19, R0, UR4, R5 ;  /* 0x0000000400138c24 */ /* 0x008fe4000f8e0205 */
[----:B------:R-:W3:Y:S02]  /*1420*/  LDG.E R0, desc[UR6][R10.64] ;  /* 0x000000060a007981 */ /* 0x000ee4000c1e1900 */
[----:B--2---:R-:W-:-:S05]  /*1430*/  IMAD.WIDE R14, R19, 0x4, R12 ;  /* 0x00000004130e7825 */ /* 0x004fca00078e020c */
[----:B------:R-:W3:Y:S01]  /*1440*/  LDG.E R4, desc[UR6][R14.64] ;  /* 0x000000060e047981 */ /* 0x000ee2000c1e1900 */
[----:B----4-:R-:W-:-:S04]  /*1450*/  @!P0 IMAD R19, R16, UR4, R5 ;  /* 0x0000000410138c24 */ /* 0x010fc8000f8e0205 */
[----:B------:R-:W-:Y:S02]  /*1460*/  @!P0 IMAD.WIDE R6, R19, 0x4, R12 ;  /* 0x0000000413068825 */ /* 0x000fe400078e020c */
[----:B------:R-:W2:Y:S02]  /*1470*/  LDG.E R13, desc[UR6][R10.64+0x4] ;  /* 0x000004060a0d7981 */ /* 0x000ea4000c1e1900 */
[----:B---3--:R-:W-:Y:S02]  /*1480*/  FFMA R0, R4, R0, R21 ;  /* 0x0000000004007223 */ /* 0x008fe40000000015 */
[----:B------:R-:W2:Y:S01]  /*1490*/  @!P0 LDG.E R4, desc[UR6][R6.64] ;  /* 0x0000000606048981 */ /* 0x000ea2000c1e1900 */
[----:B------:R-:W-:Y:S01]  /*14a0*/  IADD3 R3, PT, PT, R3, 0x2, RZ ;  /* 0x0000000203037810 */ /* 0x000fe20007ffe0ff */
[----:B--2---:R-:W-:-:S07]  /*14b0*/  FFMA R21, R13, R4, R0 ;  /* 0x000000040d157223 */ /* 0x004fce0000000000 */
.L_x_16:
[----:B------:R-:W-:Y:S05]  /*14c0*/  BSYNC.RECONVERGENT B1 ;  /* 0x0000000000017941 */ /* 0x000fea0003800200 */
.L_x_15:
[----:B------:R-:W-:Y:S05]  /*14d0*/  @P1 BRA `(.L_x_9) ;  /* 0x0000000000341947 */ /* 0x000fea0003800000 */
[----:B------:R-:W0:Y:S01]  /*14e0*/  LDCU UR4, c[0x0][0x388] ;  /* 0x00007100ff0477ac */ /* 0x000e220008000800 */
[----:B------:R-:W1:Y:S08]  /*14f0*/  LDC.64 R8, c[0x0][0x3a0] ;  /* 0x0000e800ff087b82 */ /* 0x000e700000000a00 */
[----:B------:R-:W2:Y:S01]  /*1500*/  LDC.64 R10, c[0x0][0x3a8] ;  /* 0x0000ea00ff0a7b82 */ /* 0x000ea20000000a00 */
[----:B0-----:R-:W-:-:S13]  /*1510*/  ISETP.GE.AND P0, PT, R5, UR4, PT ;  /* 0x0000000405007c0c */ /* 0x001fda000bf06270 */
[----:B------:R-:W0:Y:S02]  /*1520*/  @!P0 LDC.64 R6, c[0x0][0x390] ;  /* 0x0000e400ff068b82 */ /* 0x000e240000000a00 */
[----:B0-----:R-:W-:-:S06]  /*1530*/  @!P0 IMAD.WIDE R6, R3, 0x8, R6 ;  /* 0x0000000803068825 */ /* 0x001fcc00078e0206 */
[----:B------:R-:W3:Y:S01]  /*1540*/  @!P0 LDG.E R6, desc[UR6][R6.64] ;  /* 0x0000000606068981 */ /* 0x000ee2000c1e1900 */
[----:B-1----:R-:W-:-:S06]  /*1550*/  IMAD.WIDE R8, R3, 0x4, R8 ;  /* 0x0000000403087825 */ /* 0x002fcc00078e0208 */
[----:B------:R-:W4:Y:S01]  /*1560*/  LDG.E R8, desc[UR6][R8.64] ;  /* 0x0000000608087981 */ /* 0x000f22000c1e1900 */
[----:B---3--:R-:W-:-:S04]  /*1570*/  @!P0 IMAD R19, R6, UR4, R5 ;  /* 0x0000000406138c24 */ /* 0x008fc8000f8e0205 */
[----:B--2---:R-:W-:-:S06]  /*1580*/  IMAD.WIDE R10, R19, 0x4, R10 ;  /* 0x00000004130a7825 */ /* 0x004fcc00078e020a */
[----:B------:R-:W4:Y:S02]  /*1590*/  LDG.E R10, desc[UR6][R10.64] ;  /* 0x000000060a0a7981 */ /* 0x000f24000c1e1900 */
[----:B----4-:R-:W-:-:S07]  /*15a0*/  FFMA R21, R8, R10, R21 ;  /* 0x0000000a08157223 */ /* 0x010fce0000000015 */
.L_x_9:
[----:B------:R-:W-:Y:S05]  /*15b0*/  BSYNC.RECONVERGENT B0 ;  /* 0x0000000000007941 */ /* 0x000fea0003800200 */
.L_x_8:
[----:B------:R-:W0:Y:S02]  /*15c0*/  LDCU UR4, c[0x0][0x388] ;  /* 0x00007100ff0477ac */ /* 0x000e240008000800 */
[----:B0-----:R-:W-:-:S13]  /*15d0*/  ISETP.GE.AND P0, PT, R5, UR4, PT ;  /* 0x0000000405007c0c */ /* 0x001fda000bf06270 */
[----:B------:R-:W-:Y:S05]  /*15e0*/  @P0 EXIT ;  /* 0x000000000000094d */ /* 0x000fea0003800000 */
[----:B------:R-:W0:Y:S01]  /*15f0*/  LDC.64 R6, c[0x0][0x3b0] ;  /* 0x0000ec00ff067b82 */ /* 0x000e220000000a00 */
[----:B------:R-:W-:-:S04]  /*1600*/  IMAD R5, R2, UR4, R5 ;  /* 0x0000000402057c24 */ /* 0x000fc8000f8e0205 */
[----:B0-----:R-:W-:-:S05]  /*1610*/  IMAD.WIDE R6, R5, 0x4, R6 ;  /* 0x0000000405067825 */ /* 0x001fca00078e0206 */
[----:B------:R-:W-:Y:S01]  /*1620*/  STG.E desc[UR6][R6.64], R21 ;  /* 0x0000001506007986 */ /* 0x000fe2000c101906 */
[----:B------:R-:W-:Y:S05]  /*1630*/  EXIT ;  /* 0x000000000000794d */ /* 0x000fea0003800000 */
.L_x_17:
[----:B------:R-:W-:-:S00]  /*1640*/  BRA `(.L_x_17) ;  /* 0xfffffffc00fc7947 */ /* 0x000fc0000383ffff */
[----:B------:R-:W-:-:S00]  /*1650*/  NOP ;  /* 0x0000000000007918 */ /* 0x000fc00000000000 */
        /* <DEDUP_REMOVED lines=10> */
.L_x_18:


//--------------------- .nv.shared.reserved.0     --------------------------
	.section	.nv.shared.reserved.0,"aw",@nobits
	.weak		__nv_reservedSMEM_offset_0_alias
	.size		__nv_reservedSMEM_offset_0_alias, 0, 64
	.other		__nv_reservedSMEM_offset_0_alias,@"STO_CUDA_RESERVED_SHARED STV_DEFAULT"
__nv_reservedSMEM_offset_0_alias:
	.zero		0
	.zero		64


//--------------------- .nv.constant0._Z27fusedmm_spmm_trusted_kerneliiiiPKlS0_PKfS2_Pf --------------------------
	.section	.nv.constant0._Z27fusedmm_spmm_trusted_kerneliiiiPKlS0_PKfS2_Pf,"a",@progbits
	.sectionflags	@""
	.align	4
.nv.constant0._Z27fusedmm_spmm_trusted_kerneliiiiPKlS0_PKfS2_Pf:
	.zero		952


//--------------------- SYMBOLS --------------------------

	.type		.nv.reservedSmem.offset0,@object
	.size		.nv.reservedSmem.offset0,0x4
